//
// Generated by NVIDIA NVVM Compiler
//
// Compiler Build ID: CL-36424714
// Cuda compilation tools, release 13.0, V13.0.88
// Based on NVVM 20.0.0
//

.version 9.0
.target sm_100
.address_size 64

	// .globl	Gpu_hash
// _ZZ8Gpu_hashE10shared_mem has been demoted

.visible .entry Gpu_hash(
	.param .u64 .ptr .align 1 Gpu_hash_param_0,
	.param .u64 .ptr .align 1 Gpu_hash_param_1,
	.param .u32 Gpu_hash_param_2,
	.param .u32 Gpu_hash_param_3,
	.param .u32 Gpu_hash_param_4,
	.param .u64 .ptr .align 1 Gpu_hash_param_5
)
{
	.reg .pred 	%p<36>;
	.reg .b16 	%rs<118>;
	.reg .b32 	%r<1637>;
	.reg .b64 	%rd<42>;
	// demoted variable
	.shared .align 4 .b8 _ZZ8Gpu_hashE10shared_mem[49152];
	ld.param.u64 	%rd23, [Gpu_hash_param_0];
	ld.param.u64 	%rd21, [Gpu_hash_param_1];
	ld.param.u32 	%r235, [Gpu_hash_param_2];
	cvta.to.global.u64 	%rd1, %rd23;
	mov.u32 	%r1, %tid.x;
	setp.ne.s32 	%p1, %r1, 0;
	@%p1 bra 	$L__BB0_2;
	cvta.to.global.u64 	%rd24, %rd21;
	ld.global.u32 	%r238, [%rd24];
	st.shared.u32 	[_ZZ8Gpu_hashE10shared_mem], %r238;
	ld.global.u32 	%r239, [%rd24+4];
	st.shared.u32 	[_ZZ8Gpu_hashE10shared_mem+4], %r239;
	ld.global.u32 	%r240, [%rd24+8];
	st.shared.u32 	[_ZZ8Gpu_hashE10shared_mem+8], %r240;
	ld.global.u32 	%r241, [%rd24+12];
	st.shared.u32 	[_ZZ8Gpu_hashE10shared_mem+12], %r241;
	ld.global.u32 	%r242, [%rd24+16];
	st.shared.u32 	[_ZZ8Gpu_hashE10shared_mem+16], %r242;
	ld.global.u32 	%r243, [%rd24+20];
	st.shared.u32 	[_ZZ8Gpu_hashE10shared_mem+20], %r243;
	ld.global.u32 	%r244, [%rd24+24];
	st.shared.u32 	[_ZZ8Gpu_hashE10shared_mem+24], %r244;
	ld.global.u32 	%r245, [%rd24+28];
	st.shared.u32 	[_ZZ8Gpu_hashE10shared_mem+28], %r245;
	ld.global.u32 	%r246, [%rd24+32];
	st.shared.u32 	[_ZZ8Gpu_hashE10shared_mem+32], %r246;
	ld.global.u32 	%r247, [%rd24+36];
	st.shared.u32 	[_ZZ8Gpu_hashE10shared_mem+36], %r247;
	ld.global.u32 	%r248, [%rd24+40];
	st.shared.u32 	[_ZZ8Gpu_hashE10shared_mem+40], %r248;
	ld.global.u32 	%r249, [%rd24+44];
	st.shared.u32 	[_ZZ8Gpu_hashE10shared_mem+44], %r249;
	ld.global.u32 	%r250, [%rd24+48];
	st.shared.u32 	[_ZZ8Gpu_hashE10shared_mem+48], %r250;
	ld.global.u32 	%r251, [%rd24+52];
	st.shared.u32 	[_ZZ8Gpu_hashE10shared_mem+52], %r251;
	ld.global.u32 	%r252, [%rd24+56];
	st.shared.u32 	[_ZZ8Gpu_hashE10shared_mem+56], %r252;
	ld.global.u32 	%r253, [%rd24+60];
	st.shared.u32 	[_ZZ8Gpu_hashE10shared_mem+60], %r253;
	ld.global.u32 	%r254, [%rd24+64];
	st.shared.u32 	[_ZZ8Gpu_hashE10shared_mem+64], %r254;
	ld.global.u32 	%r255, [%rd24+68];
	st.shared.u32 	[_ZZ8Gpu_hashE10shared_mem+68], %r255;
	ld.global.u32 	%r256, [%rd24+72];
	st.shared.u32 	[_ZZ8Gpu_hashE10shared_mem+72], %r256;
	ld.global.u32 	%r257, [%rd24+76];
	st.shared.u32 	[_ZZ8Gpu_hashE10shared_mem+76], %r257;
	ld.global.u32 	%r258, [%rd24+80];
	st.shared.u32 	[_ZZ8Gpu_hashE10shared_mem+80], %r258;
	ld.global.u32 	%r259, [%rd24+84];
	st.shared.u32 	[_ZZ8Gpu_hashE10shared_mem+84], %r259;
	ld.global.u32 	%r260, [%rd24+88];
	st.shared.u32 	[_ZZ8Gpu_hashE10shared_mem+88], %r260;
	ld.global.u32 	%r261, [%rd24+92];
	st.shared.u32 	[_ZZ8Gpu_hashE10shared_mem+92], %r261;
	ld.global.u32 	%r262, [%rd24+96];
	st.shared.u32 	[_ZZ8Gpu_hashE10shared_mem+96], %r262;
	ld.global.u32 	%r263, [%rd24+100];
	st.shared.u32 	[_ZZ8Gpu_hashE10shared_mem+100], %r263;
	ld.global.u32 	%r264, [%rd24+104];
	st.shared.u32 	[_ZZ8Gpu_hashE10shared_mem+104], %r264;
	ld.global.u32 	%r265, [%rd24+108];
	st.shared.u32 	[_ZZ8Gpu_hashE10shared_mem+108], %r265;
	ld.global.u32 	%r266, [%rd24+112];
	st.shared.u32 	[_ZZ8Gpu_hashE10shared_mem+112], %r266;
	ld.global.u32 	%r267, [%rd24+116];
	st.shared.u32 	[_ZZ8Gpu_hashE10shared_mem+116], %r267;
	ld.global.u32 	%r268, [%rd24+120];
	st.shared.u32 	[_ZZ8Gpu_hashE10shared_mem+120], %r268;
	ld.global.u32 	%r269, [%rd24+124];
	st.shared.u32 	[_ZZ8Gpu_hashE10shared_mem+124], %r269;
	ld.global.u32 	%r270, [%rd24+128];
	st.shared.u32 	[_ZZ8Gpu_hashE10shared_mem+128], %r270;
	ld.global.u32 	%r271, [%rd24+132];
	st.shared.u32 	[_ZZ8Gpu_hashE10shared_mem+132], %r271;
	ld.global.u32 	%r272, [%rd24+136];
	st.shared.u32 	[_ZZ8Gpu_hashE10shared_mem+136], %r272;
	ld.global.u32 	%r273, [%rd24+140];
	st.shared.u32 	[_ZZ8Gpu_hashE10shared_mem+140], %r273;
	ld.global.u32 	%r274, [%rd24+144];
	st.shared.u32 	[_ZZ8Gpu_hashE10shared_mem+144], %r274;
	ld.global.u32 	%r275, [%rd24+148];
	st.shared.u32 	[_ZZ8Gpu_hashE10shared_mem+148], %r275;
	ld.global.u32 	%r276, [%rd24+152];
	st.shared.u32 	[_ZZ8Gpu_hashE10shared_mem+152], %r276;
	ld.global.u32 	%r277, [%rd24+156];
	st.shared.u32 	[_ZZ8Gpu_hashE10shared_mem+156], %r277;
	ld.global.u32 	%r278, [%rd24+160];
	st.shared.u32 	[_ZZ8Gpu_hashE10shared_mem+160], %r278;
	ld.global.u32 	%r279, [%rd24+164];
	st.shared.u32 	[_ZZ8Gpu_hashE10shared_mem+164], %r279;
	ld.global.u32 	%r280, [%rd24+168];
	st.shared.u32 	[_ZZ8Gpu_hashE10shared_mem+168], %r280;
	ld.global.u32 	%r281, [%rd24+172];
	st.shared.u32 	[_ZZ8Gpu_hashE10shared_mem+172], %r281;
	ld.global.u32 	%r282, [%rd24+176];
	st.shared.u32 	[_ZZ8Gpu_hashE10shared_mem+176], %r282;
	ld.global.u32 	%r283, [%rd24+180];
	st.shared.u32 	[_ZZ8Gpu_hashE10shared_mem+180], %r283;
	ld.global.u32 	%r284, [%rd24+184];
	st.shared.u32 	[_ZZ8Gpu_hashE10shared_mem+184], %r284;
	ld.global.u32 	%r285, [%rd24+188];
	st.shared.u32 	[_ZZ8Gpu_hashE10shared_mem+188], %r285;
	ld.global.u32 	%r286, [%rd24+192];
	st.shared.u32 	[_ZZ8Gpu_hashE10shared_mem+192], %r286;
	ld.global.u32 	%r287, [%rd24+196];
	st.shared.u32 	[_ZZ8Gpu_hashE10shared_mem+196], %r287;
	ld.global.u32 	%r288, [%rd24+200];
	st.shared.u32 	[_ZZ8Gpu_hashE10shared_mem+200], %r288;
	ld.global.u32 	%r289, [%rd24+204];
	st.shared.u32 	[_ZZ8Gpu_hashE10shared_mem+204], %r289;
	ld.global.u32 	%r290, [%rd24+208];
	st.shared.u32 	[_ZZ8Gpu_hashE10shared_mem+208], %r290;
	ld.global.u32 	%r291, [%rd24+212];
	st.shared.u32 	[_ZZ8Gpu_hashE10shared_mem+212], %r291;
	ld.global.u32 	%r292, [%rd24+216];
	st.shared.u32 	[_ZZ8Gpu_hashE10shared_mem+216], %r292;
	ld.global.u32 	%r293, [%rd24+220];
	st.shared.u32 	[_ZZ8Gpu_hashE10shared_mem+220], %r293;
	ld.global.u32 	%r294, [%rd24+224];
	st.shared.u32 	[_ZZ8Gpu_hashE10shared_mem+224], %r294;
	ld.global.u32 	%r295, [%rd24+228];
	st.shared.u32 	[_ZZ8Gpu_hashE10shared_mem+228], %r295;
	ld.global.u32 	%r296, [%rd24+232];
	st.shared.u32 	[_ZZ8Gpu_hashE10shared_mem+232], %r296;
	ld.global.u32 	%r297, [%rd24+236];
	st.shared.u32 	[_ZZ8Gpu_hashE10shared_mem+236], %r297;
	ld.global.u32 	%r298, [%rd24+240];
	st.shared.u32 	[_ZZ8Gpu_hashE10shared_mem+240], %r298;
	ld.global.u32 	%r299, [%rd24+244];
	st.shared.u32 	[_ZZ8Gpu_hashE10shared_mem+244], %r299;
	ld.global.u32 	%r300, [%rd24+248];
	st.shared.u32 	[_ZZ8Gpu_hashE10shared_mem+248], %r300;
	ld.global.u32 	%r301, [%rd24+252];
	st.shared.u32 	[_ZZ8Gpu_hashE10shared_mem+252], %r301;
$L__BB0_2:
	ld.param.u32 	%r1543, [Gpu_hash_param_3];
	bar.sync 	0;
	mov.u32 	%r302, %ctaid.x;
	mov.u32 	%r303, %ntid.x;
	mad.lo.s32 	%r304, %r302, %r303, %r1;
	add.s32 	%r2, %r304, %r1543;
	mul.lo.s32 	%r3, %r1, 564;
	mov.u32 	%r305, _ZZ8Gpu_hashE10shared_mem;
	add.s32 	%r4, %r305, %r3;
	add.s32 	%r5, %r4, 256;
	setp.lt.s32 	%p2, %r235, 1;
	@%p2 bra 	$L__BB0_15;
	and.b32  	%r6, %r235, 15;
	setp.lt.u32 	%p3, %r235, 16;
	mov.b32 	%r1550, 0;
	@%p3 bra 	$L__BB0_6;
	and.b32  	%r1550, %r235, 2147483632;
	add.s64 	%rd36, %rd1, 7;
	neg.s32 	%r1548, %r1550;
	add.s32 	%r308, %r3, %r305;
	add.s32 	%r1547, %r308, 716;
$L__BB0_5:
	.pragma "nounroll";
	ld.global.u8 	%r309, [%rd36+-4];
	ld.global.u8 	%r310, [%rd36+-5];
	prmt.b32 	%r311, %r310, %r309, 0x3340U;
	ld.global.u8 	%r312, [%rd36+-6];
	ld.global.u8 	%r313, [%rd36+-7];
	prmt.b32 	%r314, %r313, %r312, 0x3340U;
	prmt.b32 	%r315, %r314, %r311, 0x5410U;
	st.shared.u32 	[%r1547+-12], %r315;
	ld.global.u8 	%r316, [%rd36];
	ld.global.u8 	%r317, [%rd36+-1];
	prmt.b32 	%r318, %r317, %r316, 0x3340U;
	ld.global.u8 	%r319, [%rd36+-2];
	ld.global.u8 	%r320, [%rd36+-3];
	prmt.b32 	%r321, %r320, %r319, 0x3340U;
	prmt.b32 	%r322, %r321, %r318, 0x5410U;
	st.shared.u32 	[%r1547+-8], %r322;
	ld.global.u8 	%r323, [%rd36+4];
	ld.global.u8 	%r324, [%rd36+3];
	prmt.b32 	%r325, %r324, %r323, 0x3340U;
	ld.global.u8 	%r326, [%rd36+2];
	ld.global.u8 	%r327, [%rd36+1];
	prmt.b32 	%r328, %r327, %r326, 0x3340U;
	prmt.b32 	%r329, %r328, %r325, 0x5410U;
	st.shared.u32 	[%r1547+-4], %r329;
	ld.global.u8 	%r330, [%rd36+8];
	ld.global.u8 	%r331, [%rd36+7];
	prmt.b32 	%r332, %r331, %r330, 0x3340U;
	ld.global.u8 	%r333, [%rd36+6];
	ld.global.u8 	%r334, [%rd36+5];
	prmt.b32 	%r335, %r334, %r333, 0x3340U;
	prmt.b32 	%r336, %r335, %r332, 0x5410U;
	st.shared.u32 	[%r1547], %r336;
	add.s64 	%rd36, %rd36, 16;
	add.s32 	%r1548, %r1548, 16;
	add.s32 	%r1547, %r1547, 16;
	setp.ne.s32 	%p4, %r1548, 0;
	@%p4 bra 	$L__BB0_5;
$L__BB0_6:
	setp.eq.s32 	%p5, %r6, 0;
	@%p5 bra 	$L__BB0_15;
	and.b32  	%r15, %r235, 7;
	setp.lt.u32 	%p6, %r6, 8;
	@%p6 bra 	$L__BB0_9;
	cvt.u64.u32 	%rd25, %r1550;
	add.s64 	%rd26, %rd1, %rd25;
	ld.global.u8 	%rs1, [%rd26];
	add.s32 	%r337, %r5, %r1550;
	st.shared.u8 	[%r337+448], %rs1;
	ld.global.u8 	%rs2, [%rd26+1];
	st.shared.u8 	[%r337+449], %rs2;
	ld.global.u8 	%rs3, [%rd26+2];
	st.shared.u8 	[%r337+450], %rs3;
	ld.global.u8 	%rs4, [%rd26+3];
	st.shared.u8 	[%r337+451], %rs4;
	ld.global.u8 	%rs5, [%rd26+4];
	st.shared.u8 	[%r337+452], %rs5;
	ld.global.u8 	%rs6, [%rd26+5];
	st.shared.u8 	[%r337+453], %rs6;
	ld.global.u8 	%rs7, [%rd26+6];
	st.shared.u8 	[%r337+454], %rs7;
	ld.global.u8 	%rs8, [%rd26+7];
	st.shared.u8 	[%r337+455], %rs8;
	add.s32 	%r1550, %r1550, 8;
$L__BB0_9:
	setp.eq.s32 	%p7, %r15, 0;
	@%p7 bra 	$L__BB0_15;
	and.b32  	%r18, %r235, 3;
	setp.lt.u32 	%p8, %r15, 4;
	@%p8 bra 	$L__BB0_12;
	cvt.u64.u32 	%rd27, %r1550;
	add.s64 	%rd28, %rd1, %rd27;
	ld.global.u8 	%rs9, [%rd28];
	add.s32 	%r338, %r5, %r1550;
	st.shared.u8 	[%r338+448], %rs9;
	ld.global.u8 	%rs10, [%rd28+1];
	st.shared.u8 	[%r338+449], %rs10;
	ld.global.u8 	%rs11, [%rd28+2];
	st.shared.u8 	[%r338+450], %rs11;
	ld.global.u8 	%rs12, [%rd28+3];
	st.shared.u8 	[%r338+451], %rs12;
	add.s32 	%r1550, %r1550, 4;
$L__BB0_12:
	setp.eq.s32 	%p9, %r18, 0;
	@%p9 bra 	$L__BB0_15;
	add.s32 	%r339, %r1550, %r3;
	add.s32 	%r341, %r339, %r305;
	add.s32 	%r1553, %r341, 704;
	cvt.u64.u32 	%rd29, %r1550;
	add.s64 	%rd37, %rd1, %rd29;
	neg.s32 	%r1552, %r18;
$L__BB0_14:
	.pragma "nounroll";
	ld.global.u8 	%rs13, [%rd37];
	st.shared.u8 	[%r1553], %rs13;
	add.s32 	%r1553, %r1553, 1;
	add.s64 	%rd37, %rd37, 1;
	add.s32 	%r1552, %r1552, 1;
	setp.ne.s32 	%p10, %r1552, 0;
	@%p10 bra 	$L__BB0_14;
$L__BB0_15:
	add.s32 	%r342, %r5, %r235;
	shr.u32 	%r343, %r2, 24;
	st.shared.u8 	[%r342+451], %r343;
	shr.u32 	%r344, %r2, 16;
	st.shared.u8 	[%r342+450], %r344;
	shr.u32 	%r345, %r2, 8;
	st.shared.u8 	[%r342+449], %r345;
	st.shared.u8 	[%r342+448], %r2;
	mov.b32 	%r346, 1779033703;
	st.shared.u32 	[%r4+384], %r346;
	mov.b32 	%r347, -1150833019;
	st.shared.u32 	[%r4+388], %r347;
	mov.b32 	%r348, 1013904242;
	st.shared.u32 	[%r4+392], %r348;
	mov.b32 	%r349, -1521486534;
	st.shared.u32 	[%r4+396], %r349;
	mov.b32 	%r350, 1359893119;
	st.shared.u32 	[%r4+400], %r350;
	mov.b32 	%r351, -1694144372;
	st.shared.u32 	[%r4+404], %r351;
	mov.b32 	%r352, 528734635;
	st.shared.u32 	[%r4+408], %r352;
	mov.b32 	%r353, 1541459225;
	st.shared.u32 	[%r4+412], %r353;
	add.s32 	%r1594, %r235, 4;
	min.u32 	%r354, %r1594, 64;
	cvt.u64.u32 	%rd8, %r354;
	setp.gt.u32 	%p11, %r235, -5;
	@%p11 bra 	$L__BB0_18;
	add.s32 	%r356, %r3, %r305;
	add.s32 	%r1554, %r356, 704;
	shr.u64 	%rd9, %rd8, 2;
	mov.b64 	%rd38, 0;
$L__BB0_17:
	ld.shared.u32 	%r357, [%r1554];
	st.shared.u32 	[%r1554+-448], %r357;
	add.s64 	%rd38, %rd38, 1;
	add.s32 	%r1554, %r1554, 4;
	setp.lt.u64 	%p12, %rd38, %rd9;
	@%p12 bra 	$L__BB0_17;
$L__BB0_18:
	and.b64  	%rd12, %rd8, 3;
	setp.eq.s64 	%p13, %rd12, 0;
	@%p13 bra 	$L__BB0_21;
	cvt.u32.u64 	%r358, %rd8;
	and.b32  	%r359, %r358, 124;
	add.s32 	%r360, %r3, %r359;
	add.s32 	%r362, %r360, %r305;
	add.s32 	%r1555, %r362, 704;
	mov.b64 	%rd39, 0;
$L__BB0_20:
	ld.shared.u8 	%rs14, [%r1555];
	st.shared.u8 	[%r1555+-448], %rs14;
	add.s64 	%rd39, %rd39, 1;
	add.s32 	%r1555, %r1555, 1;
	setp.lt.u64 	%p14, %rd39, %rd12;
	@%p14 bra 	$L__BB0_20;
$L__BB0_21:
	setp.lt.u32 	%p15, %r1594, 64;
	mov.b32 	%r1595, 0;
	@%p15 bra 	$L__BB0_37;
	cvt.u32.u64 	%r34, %rd8;
	sub.s32 	%r35, %r1594, %r34;
	ld.shared.u32 	%r365, [%r4+256];
	bfe.u32 	%r366, %r365, 0, 8;
	bfe.u32 	%r367, %r365, 8, 8;
	bfe.u32 	%r368, %r365, 16, 8;
	cvt.u16.u32 	%rs15, %r368;
	bfe.u32 	%r369, %r365, 24, 8;
	and.b16  	%rs16, %rs15, 255;
	mul.wide.u16 	%r370, %rs16, 256;
	or.b32  	%r371, %r370, %r369;
	shl.b32 	%r372, %r367, 16;
	and.b32  	%r373, %r372, 16711680;
	or.b32  	%r374, %r371, %r373;
	shl.b32 	%r375, %r366, 24;
	or.b32  	%r1560, %r374, %r375;
	st.shared.u32 	[%r4+416], %r1560;
	ld.shared.u32 	%r376, [%r4+260];
	bfe.u32 	%r377, %r376, 0, 8;
	bfe.u32 	%r378, %r376, 8, 8;
	bfe.u32 	%r379, %r376, 16, 8;
	cvt.u16.u32 	%rs17, %r379;
	bfe.u32 	%r380, %r376, 24, 8;
	and.b16  	%rs18, %rs17, 255;
	mul.wide.u16 	%r381, %rs18, 256;
	or.b32  	%r382, %r381, %r380;
	shl.b32 	%r383, %r378, 16;
	and.b32  	%r384, %r383, 16711680;
	or.b32  	%r385, %r382, %r384;
	shl.b32 	%r386, %r377, 24;
	or.b32  	%r387, %r385, %r386;
	st.shared.u32 	[%r4+420], %r387;
	ld.shared.u32 	%r388, [%r4+264];
	bfe.u32 	%r389, %r388, 0, 8;
	bfe.u32 	%r390, %r388, 8, 8;
	bfe.u32 	%r391, %r388, 16, 8;
	cvt.u16.u32 	%rs19, %r391;
	bfe.u32 	%r392, %r388, 24, 8;
	and.b16  	%rs20, %rs19, 255;
	mul.wide.u16 	%r393, %rs20, 256;
	or.b32  	%r394, %r393, %r392;
	shl.b32 	%r395, %r390, 16;
	and.b32  	%r396, %r395, 16711680;
	or.b32  	%r397, %r394, %r396;
	shl.b32 	%r398, %r389, 24;
	or.b32  	%r399, %r397, %r398;
	st.shared.u32 	[%r4+424], %r399;
	ld.shared.u32 	%r400, [%r4+268];
	bfe.u32 	%r401, %r400, 0, 8;
	bfe.u32 	%r402, %r400, 8, 8;
	bfe.u32 	%r403, %r400, 16, 8;
	cvt.u16.u32 	%rs21, %r403;
	bfe.u32 	%r404, %r400, 24, 8;
	and.b16  	%rs22, %rs21, 255;
	mul.wide.u16 	%r405, %rs22, 256;
	or.b32  	%r406, %r405, %r404;
	shl.b32 	%r407, %r402, 16;
	and.b32  	%r408, %r407, 16711680;
	or.b32  	%r409, %r406, %r408;
	shl.b32 	%r410, %r401, 24;
	or.b32  	%r411, %r409, %r410;
	st.shared.u32 	[%r4+428], %r411;
	ld.shared.u32 	%r412, [%r4+272];
	bfe.u32 	%r413, %r412, 0, 8;
	bfe.u32 	%r414, %r412, 8, 8;
	bfe.u32 	%r415, %r412, 16, 8;
	cvt.u16.u32 	%rs23, %r415;
	bfe.u32 	%r416, %r412, 24, 8;
	and.b16  	%rs24, %rs23, 255;
	mul.wide.u16 	%r417, %rs24, 256;
	or.b32  	%r418, %r417, %r416;
	shl.b32 	%r419, %r414, 16;
	and.b32  	%r420, %r419, 16711680;
	or.b32  	%r421, %r418, %r420;
	shl.b32 	%r422, %r413, 24;
	or.b32  	%r423, %r421, %r422;
	st.shared.u32 	[%r4+432], %r423;
	ld.shared.u32 	%r424, [%r4+276];
	bfe.u32 	%r425, %r424, 0, 8;
	bfe.u32 	%r426, %r424, 8, 8;
	bfe.u32 	%r427, %r424, 16, 8;
	cvt.u16.u32 	%rs25, %r427;
	bfe.u32 	%r428, %r424, 24, 8;
	and.b16  	%rs26, %rs25, 255;
	mul.wide.u16 	%r429, %rs26, 256;
	or.b32  	%r430, %r429, %r428;
	shl.b32 	%r431, %r426, 16;
	and.b32  	%r432, %r431, 16711680;
	or.b32  	%r433, %r430, %r432;
	shl.b32 	%r434, %r425, 24;
	or.b32  	%r435, %r433, %r434;
	st.shared.u32 	[%r4+436], %r435;
	ld.shared.u32 	%r436, [%r4+280];
	bfe.u32 	%r437, %r436, 0, 8;
	bfe.u32 	%r438, %r436, 8, 8;
	bfe.u32 	%r439, %r436, 16, 8;
	cvt.u16.u32 	%rs27, %r439;
	bfe.u32 	%r440, %r436, 24, 8;
	and.b16  	%rs28, %rs27, 255;
	mul.wide.u16 	%r441, %rs28, 256;
	or.b32  	%r442, %r441, %r440;
	shl.b32 	%r443, %r438, 16;
	and.b32  	%r444, %r443, 16711680;
	or.b32  	%r445, %r442, %r444;
	shl.b32 	%r446, %r437, 24;
	or.b32  	%r447, %r445, %r446;
	st.shared.u32 	[%r4+440], %r447;
	ld.shared.u32 	%r448, [%r4+284];
	bfe.u32 	%r449, %r448, 0, 8;
	bfe.u32 	%r450, %r448, 8, 8;
	bfe.u32 	%r451, %r448, 16, 8;
	cvt.u16.u32 	%rs29, %r451;
	bfe.u32 	%r452, %r448, 24, 8;
	and.b16  	%rs30, %rs29, 255;
	mul.wide.u16 	%r453, %rs30, 256;
	or.b32  	%r454, %r453, %r452;
	shl.b32 	%r455, %r450, 16;
	and.b32  	%r456, %r455, 16711680;
	or.b32  	%r457, %r454, %r456;
	shl.b32 	%r458, %r449, 24;
	or.b32  	%r459, %r457, %r458;
	st.shared.u32 	[%r4+444], %r459;
	ld.shared.u32 	%r460, [%r4+288];
	bfe.u32 	%r461, %r460, 0, 8;
	bfe.u32 	%r462, %r460, 8, 8;
	bfe.u32 	%r463, %r460, 16, 8;
	cvt.u16.u32 	%rs31, %r463;
	bfe.u32 	%r464, %r460, 24, 8;
	and.b16  	%rs32, %rs31, 255;
	mul.wide.u16 	%r465, %rs32, 256;
	or.b32  	%r466, %r465, %r464;
	shl.b32 	%r467, %r462, 16;
	and.b32  	%r468, %r467, 16711680;
	or.b32  	%r469, %r466, %r468;
	shl.b32 	%r470, %r461, 24;
	or.b32  	%r471, %r469, %r470;
	st.shared.u32 	[%r4+448], %r471;
	ld.shared.u32 	%r472, [%r4+292];
	bfe.u32 	%r473, %r472, 0, 8;
	bfe.u32 	%r474, %r472, 8, 8;
	bfe.u32 	%r475, %r472, 16, 8;
	cvt.u16.u32 	%rs33, %r475;
	bfe.u32 	%r476, %r472, 24, 8;
	and.b16  	%rs34, %rs33, 255;
	mul.wide.u16 	%r477, %rs34, 256;
	or.b32  	%r478, %r477, %r476;
	shl.b32 	%r479, %r474, 16;
	and.b32  	%r480, %r479, 16711680;
	or.b32  	%r481, %r478, %r480;
	shl.b32 	%r482, %r473, 24;
	or.b32  	%r483, %r481, %r482;
	st.shared.u32 	[%r4+452], %r483;
	ld.shared.u32 	%r484, [%r4+296];
	bfe.u32 	%r485, %r484, 0, 8;
	bfe.u32 	%r486, %r484, 8, 8;
	bfe.u32 	%r487, %r484, 16, 8;
	cvt.u16.u32 	%rs35, %r487;
	bfe.u32 	%r488, %r484, 24, 8;
	and.b16  	%rs36, %rs35, 255;
	mul.wide.u16 	%r489, %rs36, 256;
	or.b32  	%r490, %r489, %r488;
	shl.b32 	%r491, %r486, 16;
	and.b32  	%r492, %r491, 16711680;
	or.b32  	%r493, %r490, %r492;
	shl.b32 	%r494, %r485, 24;
	or.b32  	%r495, %r493, %r494;
	st.shared.u32 	[%r4+456], %r495;
	ld.shared.u32 	%r496, [%r4+300];
	bfe.u32 	%r497, %r496, 0, 8;
	bfe.u32 	%r498, %r496, 8, 8;
	bfe.u32 	%r499, %r496, 16, 8;
	cvt.u16.u32 	%rs37, %r499;
	bfe.u32 	%r500, %r496, 24, 8;
	and.b16  	%rs38, %rs37, 255;
	mul.wide.u16 	%r501, %rs38, 256;
	or.b32  	%r502, %r501, %r500;
	shl.b32 	%r503, %r498, 16;
	and.b32  	%r504, %r503, 16711680;
	or.b32  	%r505, %r502, %r504;
	shl.b32 	%r506, %r497, 24;
	or.b32  	%r507, %r505, %r506;
	st.shared.u32 	[%r4+460], %r507;
	ld.shared.u32 	%r508, [%r4+304];
	bfe.u32 	%r509, %r508, 0, 8;
	bfe.u32 	%r510, %r508, 8, 8;
	bfe.u32 	%r511, %r508, 16, 8;
	cvt.u16.u32 	%rs39, %r511;
	bfe.u32 	%r512, %r508, 24, 8;
	and.b16  	%rs40, %rs39, 255;
	mul.wide.u16 	%r513, %rs40, 256;
	or.b32  	%r514, %r513, %r512;
	shl.b32 	%r515, %r510, 16;
	and.b32  	%r516, %r515, 16711680;
	or.b32  	%r517, %r514, %r516;
	shl.b32 	%r518, %r509, 24;
	or.b32  	%r1558, %r517, %r518;
	st.shared.u32 	[%r4+464], %r1558;
	ld.shared.u32 	%r519, [%r4+308];
	bfe.u32 	%r520, %r519, 0, 8;
	bfe.u32 	%r521, %r519, 8, 8;
	bfe.u32 	%r522, %r519, 16, 8;
	cvt.u16.u32 	%rs41, %r522;
	bfe.u32 	%r523, %r519, 24, 8;
	and.b16  	%rs42, %rs41, 255;
	mul.wide.u16 	%r524, %rs42, 256;
	or.b32  	%r525, %r524, %r523;
	shl.b32 	%r526, %r521, 16;
	and.b32  	%r527, %r526, 16711680;
	or.b32  	%r528, %r525, %r527;
	shl.b32 	%r529, %r520, 24;
	or.b32  	%r530, %r528, %r529;
	st.shared.u32 	[%r4+468], %r530;
	ld.shared.u32 	%r531, [%r4+312];
	bfe.u32 	%r532, %r531, 0, 8;
	bfe.u32 	%r533, %r531, 8, 8;
	bfe.u32 	%r534, %r531, 16, 8;
	cvt.u16.u32 	%rs43, %r534;
	bfe.u32 	%r535, %r531, 24, 8;
	and.b16  	%rs44, %rs43, 255;
	mul.wide.u16 	%r536, %rs44, 256;
	or.b32  	%r537, %r536, %r535;
	shl.b32 	%r538, %r533, 16;
	and.b32  	%r539, %r538, 16711680;
	or.b32  	%r540, %r537, %r539;
	shl.b32 	%r541, %r532, 24;
	or.b32  	%r1561, %r540, %r541;
	st.shared.u32 	[%r4+472], %r1561;
	ld.shared.u32 	%r542, [%r4+316];
	bfe.u32 	%r543, %r542, 0, 8;
	bfe.u32 	%r544, %r542, 8, 8;
	bfe.u32 	%r545, %r542, 16, 8;
	cvt.u16.u32 	%rs45, %r545;
	bfe.u32 	%r546, %r542, 24, 8;
	and.b16  	%rs46, %rs45, 255;
	mul.wide.u16 	%r547, %rs46, 256;
	or.b32  	%r548, %r547, %r546;
	shl.b32 	%r549, %r544, 16;
	and.b32  	%r550, %r549, 16711680;
	or.b32  	%r551, %r548, %r550;
	shl.b32 	%r552, %r543, 24;
	or.b32  	%r1559, %r551, %r552;
	st.shared.u32 	[%r4+476], %r1559;
	add.s32 	%r554, %r3, %r305;
	add.s32 	%r1556, %r554, 492;
	mov.b32 	%r1557, 420;
$L__BB0_23:
	shf.l.wrap.b32 	%r555, %r1561, %r1561, 15;
	shf.l.wrap.b32 	%r556, %r1561, %r1561, 13;
	xor.b32  	%r557, %r555, %r556;
	shr.u32 	%r558, %r1561, 10;
	xor.b32  	%r559, %r557, %r558;
	ld.shared.u32 	%r560, [%r1556+-40];
	add.s32 	%r561, %r559, %r560;
	ld.shared.u32 	%r562, [%r1556+-72];
	shf.l.wrap.b32 	%r563, %r562, %r562, 25;
	shf.l.wrap.b32 	%r564, %r562, %r562, 14;
	xor.b32  	%r565, %r563, %r564;
	shr.u32 	%r566, %r562, 3;
	xor.b32  	%r567, %r565, %r566;
	add.s32 	%r568, %r561, %r1560;
	add.s32 	%r47, %r568, %r567;
	st.shared.u32 	[%r1556+-12], %r47;
	shf.l.wrap.b32 	%r569, %r1559, %r1559, 15;
	shf.l.wrap.b32 	%r570, %r1559, %r1559, 13;
	xor.b32  	%r571, %r569, %r570;
	shr.u32 	%r572, %r1559, 10;
	xor.b32  	%r573, %r571, %r572;
	ld.shared.u32 	%r574, [%r1556+-36];
	add.s32 	%r575, %r573, %r574;
	ld.shared.u32 	%r576, [%r1556+-68];
	shf.l.wrap.b32 	%r577, %r576, %r576, 25;
	shf.l.wrap.b32 	%r578, %r576, %r576, 14;
	xor.b32  	%r579, %r577, %r578;
	shr.u32 	%r580, %r576, 3;
	xor.b32  	%r581, %r579, %r580;
	add.s32 	%r582, %r575, %r562;
	add.s32 	%r583, %r582, %r581;
	st.shared.u32 	[%r1556+-8], %r583;
	shf.l.wrap.b32 	%r584, %r47, %r47, 15;
	shf.l.wrap.b32 	%r585, %r47, %r47, 13;
	xor.b32  	%r586, %r584, %r585;
	shr.u32 	%r587, %r47, 10;
	xor.b32  	%r588, %r586, %r587;
	ld.shared.u32 	%r589, [%r1556+-32];
	add.s32 	%r590, %r588, %r589;
	ld.shared.u32 	%r591, [%r1556+-64];
	shf.l.wrap.b32 	%r592, %r591, %r591, 25;
	shf.l.wrap.b32 	%r593, %r591, %r591, 14;
	xor.b32  	%r594, %r592, %r593;
	shr.u32 	%r595, %r591, 3;
	xor.b32  	%r596, %r594, %r595;
	add.s32 	%r597, %r590, %r576;
	add.s32 	%r1561, %r597, %r596;
	st.shared.u32 	[%r1556+-4], %r1561;
	shf.l.wrap.b32 	%r598, %r583, %r583, 15;
	shf.l.wrap.b32 	%r599, %r583, %r583, 13;
	xor.b32  	%r600, %r598, %r599;
	shr.u32 	%r601, %r583, 10;
	xor.b32  	%r602, %r600, %r601;
	add.s32 	%r603, %r602, %r1558;
	ld.shared.u32 	%r1560, [%r1556+-60];
	shf.l.wrap.b32 	%r604, %r1560, %r1560, 25;
	shf.l.wrap.b32 	%r605, %r1560, %r1560, 14;
	xor.b32  	%r606, %r604, %r605;
	shr.u32 	%r607, %r1560, 3;
	xor.b32  	%r608, %r606, %r607;
	add.s32 	%r609, %r603, %r591;
	add.s32 	%r1559, %r609, %r608;
	st.shared.u32 	[%r1556], %r1559;
	add.s32 	%r1557, %r1557, 16;
	add.s32 	%r1556, %r1556, 16;
	setp.ne.s32 	%p16, %r1557, 612;
	mov.u32 	%r1558, %r47;
	@%p16 bra 	$L__BB0_23;
	ld.shared.u32 	%r53, [%r4+384];
	st.shared.u32 	[%r4+672], %r53;
	ld.shared.u32 	%r54, [%r4+388];
	st.shared.u32 	[%r4+676], %r54;
	ld.shared.u32 	%r55, [%r4+392];
	st.shared.u32 	[%r4+680], %r55;
	ld.shared.u32 	%r56, [%r4+396];
	st.shared.u32 	[%r4+684], %r56;
	ld.shared.u32 	%r57, [%r4+400];
	st.shared.u32 	[%r4+688], %r57;
	ld.shared.u32 	%r58, [%r4+404];
	st.shared.u32 	[%r4+692], %r58;
	ld.shared.u32 	%r59, [%r4+408];
	st.shared.u32 	[%r4+696], %r59;
	ld.shared.u32 	%r60, [%r4+412];
	st.shared.u32 	[%r4+700], %r60;
	mov.b32 	%r1567, 0;
	mov.u32 	%r1562, %r54;
	mov.u32 	%r1563, %r53;
	mov.u32 	%r1564, %r58;
	mov.u32 	%r1565, %r57;
	mov.u32 	%r1566, %r60;
	mov.u32 	%r1568, %r56;
	mov.u32 	%r1569, %r55;
	mov.u32 	%r1570, %r59;
$L__BB0_25:
	mov.u32 	%r67, %r1565;
	mov.u32 	%r66, %r1564;
	mov.u32 	%r64, %r1563;
	mov.u32 	%r63, %r1562;
	shf.l.wrap.b32 	%r611, %r67, %r67, 26;
	shf.l.wrap.b32 	%r612, %r67, %r67, 21;
	xor.b32  	%r613, %r611, %r612;
	shf.l.wrap.b32 	%r614, %r67, %r67, 7;
	xor.b32  	%r615, %r613, %r614;
	add.s32 	%r616, %r615, %r1566;
	and.b32  	%r617, %r66, %r67;
	not.b32 	%r618, %r67;
	and.b32  	%r619, %r1570, %r618;
	or.b32  	%r620, %r619, %r617;
	shl.b32 	%r621, %r1567, 2;
	add.s32 	%r623, %r305, %r621;
	ld.shared.u32 	%r624, [%r623];
	add.s32 	%r625, %r5, %r621;
	ld.shared.u32 	%r626, [%r625+160];
	add.s32 	%r627, %r616, %r624;
	add.s32 	%r628, %r627, %r620;
	add.s32 	%r629, %r628, %r626;
	shf.l.wrap.b32 	%r630, %r64, %r64, 30;
	shf.l.wrap.b32 	%r631, %r64, %r64, 19;
	xor.b32  	%r632, %r630, %r631;
	shf.l.wrap.b32 	%r633, %r64, %r64, 10;
	xor.b32  	%r634, %r632, %r633;
	xor.b32  	%r635, %r1569, %r63;
	and.b32  	%r636, %r635, %r64;
	and.b32  	%r637, %r63, %r1569;
	xor.b32  	%r638, %r636, %r637;
	st.shared.u32 	[%r4+700], %r1570;
	st.shared.u32 	[%r4+696], %r66;
	st.shared.u32 	[%r4+692], %r67;
	add.s32 	%r1564, %r1568, %r629;
	st.shared.u32 	[%r4+688], %r1564;
	st.shared.u32 	[%r4+684], %r1569;
	st.shared.u32 	[%r4+680], %r63;
	st.shared.u32 	[%r4+676], %r64;
	add.s32 	%r639, %r634, %r629;
	add.s32 	%r1562, %r639, %r638;
	st.shared.u32 	[%r4+672], %r1562;
	shf.l.wrap.b32 	%r640, %r1564, %r1564, 26;
	shf.l.wrap.b32 	%r641, %r1564, %r1564, 21;
	xor.b32  	%r642, %r640, %r641;
	shf.l.wrap.b32 	%r643, %r1564, %r1564, 7;
	xor.b32  	%r644, %r642, %r643;
	add.s32 	%r645, %r644, %r1570;
	and.b32  	%r646, %r67, %r1564;
	not.b32 	%r647, %r1564;
	and.b32  	%r648, %r66, %r647;
	or.b32  	%r649, %r648, %r646;
	ld.shared.u32 	%r650, [%r623+4];
	ld.shared.u32 	%r651, [%r625+164];
	add.s32 	%r652, %r645, %r650;
	add.s32 	%r653, %r652, %r649;
	add.s32 	%r654, %r653, %r651;
	shf.l.wrap.b32 	%r655, %r1562, %r1562, 30;
	shf.l.wrap.b32 	%r656, %r1562, %r1562, 19;
	xor.b32  	%r657, %r655, %r656;
	shf.l.wrap.b32 	%r658, %r1562, %r1562, 10;
	xor.b32  	%r659, %r657, %r658;
	xor.b32  	%r660, %r63, %r64;
	and.b32  	%r661, %r660, %r1562;
	and.b32  	%r662, %r64, %r63;
	xor.b32  	%r663, %r661, %r662;
	st.shared.u32 	[%r4+700], %r66;
	st.shared.u32 	[%r4+696], %r67;
	st.shared.u32 	[%r4+692], %r1564;
	add.s32 	%r1565, %r1569, %r654;
	st.shared.u32 	[%r4+688], %r1565;
	st.shared.u32 	[%r4+684], %r63;
	st.shared.u32 	[%r4+680], %r64;
	st.shared.u32 	[%r4+676], %r1562;
	add.s32 	%r664, %r659, %r654;
	add.s32 	%r1563, %r664, %r663;
	st.shared.u32 	[%r4+672], %r1563;
	add.s32 	%r1567, %r1567, 2;
	setp.eq.s32 	%p17, %r1567, 64;
	mov.u32 	%r1566, %r66;
	mov.u32 	%r1568, %r63;
	mov.u32 	%r1569, %r64;
	mov.u32 	%r1570, %r67;
	@%p17 bra 	$L__BB0_26;
	bra.uni 	$L__BB0_25;
$L__BB0_26:
	add.s32 	%r77, %r5, %r34;
	add.s32 	%r1578, %r53, %r1563;
	st.shared.u32 	[%r4+384], %r1578;
	add.s32 	%r1577, %r54, %r1562;
	st.shared.u32 	[%r4+388], %r1577;
	add.s32 	%r1576, %r55, %r64;
	st.shared.u32 	[%r4+392], %r1576;
	add.s32 	%r1575, %r56, %r63;
	st.shared.u32 	[%r4+396], %r1575;
	add.s32 	%r1574, %r57, %r1565;
	st.shared.u32 	[%r4+400], %r1574;
	add.s32 	%r1573, %r58, %r1564;
	st.shared.u32 	[%r4+404], %r1573;
	add.s32 	%r1572, %r59, %r67;
	st.shared.u32 	[%r4+408], %r1572;
	add.s32 	%r1571, %r60, %r66;
	st.shared.u32 	[%r4+412], %r1571;
	setp.lt.u32 	%p18, %r35, 64;
	@%p18 bra 	$L__BB0_33;
	shr.u32 	%r666, %r35, 6;
	max.u32 	%r76, %r666, 1;
	mov.b32 	%r1579, 0;
$L__BB0_28:
	shl.b32 	%r668, %r1579, 6;
	add.s32 	%r669, %r77, %r668;
	ld.shared.u8 	%r670, [%r669+451];
	ld.shared.u8 	%rs47, [%r669+450];
	mul.wide.u16 	%r671, %rs47, 256;
	or.b32  	%r672, %r671, %r670;
	ld.shared.u8 	%r673, [%r669+449];
	shl.b32 	%r674, %r673, 16;
	or.b32  	%r675, %r672, %r674;
	ld.shared.u8 	%r676, [%r669+448];
	shl.b32 	%r677, %r676, 24;
	or.b32  	%r1582, %r675, %r677;
	st.shared.u32 	[%r4+416], %r1582;
	ld.shared.u8 	%r678, [%r669+455];
	ld.shared.u8 	%rs48, [%r669+454];
	mul.wide.u16 	%r679, %rs48, 256;
	or.b32  	%r680, %r679, %r678;
	ld.shared.u8 	%r681, [%r669+453];
	shl.b32 	%r682, %r681, 16;
	or.b32  	%r683, %r680, %r682;
	ld.shared.u8 	%r684, [%r669+452];
	shl.b32 	%r685, %r684, 24;
	or.b32  	%r686, %r683, %r685;
	st.shared.u32 	[%r4+420], %r686;
	ld.shared.u8 	%r687, [%r669+459];
	ld.shared.u8 	%rs49, [%r669+458];
	mul.wide.u16 	%r688, %rs49, 256;
	or.b32  	%r689, %r688, %r687;
	ld.shared.u8 	%r690, [%r669+457];
	shl.b32 	%r691, %r690, 16;
	or.b32  	%r692, %r689, %r691;
	ld.shared.u8 	%r693, [%r669+456];
	shl.b32 	%r694, %r693, 24;
	or.b32  	%r695, %r692, %r694;
	st.shared.u32 	[%r4+424], %r695;
	ld.shared.u8 	%r696, [%r669+463];
	ld.shared.u8 	%rs50, [%r669+462];
	mul.wide.u16 	%r697, %rs50, 256;
	or.b32  	%r698, %r697, %r696;
	ld.shared.u8 	%r699, [%r669+461];
	shl.b32 	%r700, %r699, 16;
	or.b32  	%r701, %r698, %r700;
	ld.shared.u8 	%r702, [%r669+460];
	shl.b32 	%r703, %r702, 24;
	or.b32  	%r704, %r701, %r703;
	st.shared.u32 	[%r4+428], %r704;
	ld.shared.u8 	%r705, [%r669+467];
	ld.shared.u8 	%rs51, [%r669+466];
	mul.wide.u16 	%r706, %rs51, 256;
	or.b32  	%r707, %r706, %r705;
	ld.shared.u8 	%r708, [%r669+465];
	shl.b32 	%r709, %r708, 16;
	or.b32  	%r710, %r707, %r709;
	ld.shared.u8 	%r711, [%r669+464];
	shl.b32 	%r712, %r711, 24;
	or.b32  	%r713, %r710, %r712;
	st.shared.u32 	[%r4+432], %r713;
	ld.shared.u8 	%r714, [%r669+471];
	ld.shared.u8 	%rs52, [%r669+470];
	mul.wide.u16 	%r715, %rs52, 256;
	or.b32  	%r716, %r715, %r714;
	ld.shared.u8 	%r717, [%r669+469];
	shl.b32 	%r718, %r717, 16;
	or.b32  	%r719, %r716, %r718;
	ld.shared.u8 	%r720, [%r669+468];
	shl.b32 	%r721, %r720, 24;
	or.b32  	%r722, %r719, %r721;
	st.shared.u32 	[%r4+436], %r722;
	ld.shared.u8 	%r723, [%r669+475];
	ld.shared.u8 	%rs53, [%r669+474];
	mul.wide.u16 	%r724, %rs53, 256;
	or.b32  	%r725, %r724, %r723;
	ld.shared.u8 	%r726, [%r669+473];
	shl.b32 	%r727, %r726, 16;
	or.b32  	%r728, %r725, %r727;
	ld.shared.u8 	%r729, [%r669+472];
	shl.b32 	%r730, %r729, 24;
	or.b32  	%r731, %r728, %r730;
	st.shared.u32 	[%r4+440], %r731;
	ld.shared.u8 	%r732, [%r669+479];
	ld.shared.u8 	%rs54, [%r669+478];
	mul.wide.u16 	%r733, %rs54, 256;
	or.b32  	%r734, %r733, %r732;
	ld.shared.u8 	%r735, [%r669+477];
	shl.b32 	%r736, %r735, 16;
	or.b32  	%r737, %r734, %r736;
	ld.shared.u8 	%r738, [%r669+476];
	shl.b32 	%r739, %r738, 24;
	or.b32  	%r740, %r737, %r739;
	st.shared.u32 	[%r4+444], %r740;
	ld.shared.u8 	%r741, [%r669+483];
	ld.shared.u8 	%rs55, [%r669+482];
	mul.wide.u16 	%r742, %rs55, 256;
	or.b32  	%r743, %r742, %r741;
	ld.shared.u8 	%r744, [%r669+481];
	shl.b32 	%r745, %r744, 16;
	or.b32  	%r746, %r743, %r745;
	ld.shared.u8 	%r747, [%r669+480];
	shl.b32 	%r748, %r747, 24;
	or.b32  	%r749, %r746, %r748;
	st.shared.u32 	[%r4+448], %r749;
	ld.shared.u8 	%r750, [%r669+487];
	ld.shared.u8 	%rs56, [%r669+486];
	mul.wide.u16 	%r751, %rs56, 256;
	or.b32  	%r752, %r751, %r750;
	ld.shared.u8 	%r753, [%r669+485];
	shl.b32 	%r754, %r753, 16;
	or.b32  	%r755, %r752, %r754;
	ld.shared.u8 	%r756, [%r669+484];
	shl.b32 	%r757, %r756, 24;
	or.b32  	%r758, %r755, %r757;
	st.shared.u32 	[%r4+452], %r758;
	ld.shared.u8 	%r759, [%r669+491];
	ld.shared.u8 	%rs57, [%r669+490];
	mul.wide.u16 	%r760, %rs57, 256;
	or.b32  	%r761, %r760, %r759;
	ld.shared.u8 	%r762, [%r669+489];
	shl.b32 	%r763, %r762, 16;
	or.b32  	%r764, %r761, %r763;
	ld.shared.u8 	%r765, [%r669+488];
	shl.b32 	%r766, %r765, 24;
	or.b32  	%r767, %r764, %r766;
	st.shared.u32 	[%r4+456], %r767;
	ld.shared.u8 	%r768, [%r669+495];
	ld.shared.u8 	%rs58, [%r669+494];
	mul.wide.u16 	%r769, %rs58, 256;
	or.b32  	%r770, %r769, %r768;
	ld.shared.u8 	%r771, [%r669+493];
	shl.b32 	%r772, %r771, 16;
	or.b32  	%r773, %r770, %r772;
	ld.shared.u8 	%r774, [%r669+492];
	shl.b32 	%r775, %r774, 24;
	or.b32  	%r776, %r773, %r775;
	st.shared.u32 	[%r4+460], %r776;
	ld.shared.u8 	%r777, [%r669+499];
	ld.shared.u8 	%rs59, [%r669+498];
	mul.wide.u16 	%r778, %rs59, 256;
	or.b32  	%r779, %r778, %r777;
	ld.shared.u8 	%r780, [%r669+497];
	shl.b32 	%r781, %r780, 16;
	or.b32  	%r782, %r779, %r781;
	ld.shared.u8 	%r783, [%r669+496];
	shl.b32 	%r784, %r783, 24;
	or.b32  	%r1580, %r782, %r784;
	st.shared.u32 	[%r4+464], %r1580;
	ld.shared.u8 	%r785, [%r669+503];
	ld.shared.u8 	%rs60, [%r669+502];
	mul.wide.u16 	%r786, %rs60, 256;
	or.b32  	%r787, %r786, %r785;
	ld.shared.u8 	%r788, [%r669+501];
	shl.b32 	%r789, %r788, 16;
	or.b32  	%r790, %r787, %r789;
	ld.shared.u8 	%r791, [%r669+500];
	shl.b32 	%r792, %r791, 24;
	or.b32  	%r793, %r790, %r792;
	st.shared.u32 	[%r4+468], %r793;
	ld.shared.u8 	%r794, [%r669+507];
	ld.shared.u8 	%rs61, [%r669+506];
	mul.wide.u16 	%r795, %rs61, 256;
	or.b32  	%r796, %r795, %r794;
	ld.shared.u8 	%r797, [%r669+505];
	shl.b32 	%r798, %r797, 16;
	or.b32  	%r799, %r796, %r798;
	ld.shared.u8 	%r800, [%r669+504];
	shl.b32 	%r801, %r800, 24;
	or.b32  	%r1583, %r799, %r801;
	st.shared.u32 	[%r4+472], %r1583;
	ld.shared.u8 	%r802, [%r669+511];
	ld.shared.u8 	%rs62, [%r669+510];
	mul.wide.u16 	%r803, %rs62, 256;
	or.b32  	%r804, %r803, %r802;
	ld.shared.u8 	%r805, [%r669+509];
	shl.b32 	%r806, %r805, 16;
	or.b32  	%r807, %r804, %r806;
	ld.shared.u8 	%r808, [%r669+508];
	shl.b32 	%r809, %r808, 24;
	or.b32  	%r1581, %r807, %r809;
	st.shared.u32 	[%r4+476], %r1581;
	mov.b32 	%r1584, 16;
$L__BB0_29:
	shf.l.wrap.b32 	%r810, %r1583, %r1583, 15;
	shf.l.wrap.b32 	%r811, %r1583, %r1583, 13;
	xor.b32  	%r812, %r810, %r811;
	shr.u32 	%r813, %r1583, 10;
	xor.b32  	%r814, %r812, %r813;
	shl.b32 	%r815, %r1584, 2;
	add.s32 	%r816, %r4, %r815;
	ld.shared.u32 	%r817, [%r816+388];
	add.s32 	%r818, %r814, %r817;
	ld.shared.u32 	%r819, [%r816+356];
	shf.l.wrap.b32 	%r820, %r819, %r819, 25;
	shf.l.wrap.b32 	%r821, %r819, %r819, 14;
	xor.b32  	%r822, %r820, %r821;
	shr.u32 	%r823, %r819, 3;
	xor.b32  	%r824, %r822, %r823;
	add.s32 	%r825, %r818, %r1582;
	add.s32 	%r104, %r825, %r824;
	st.shared.u32 	[%r816+416], %r104;
	shf.l.wrap.b32 	%r826, %r1581, %r1581, 15;
	shf.l.wrap.b32 	%r827, %r1581, %r1581, 13;
	xor.b32  	%r828, %r826, %r827;
	shr.u32 	%r829, %r1581, 10;
	xor.b32  	%r830, %r828, %r829;
	ld.shared.u32 	%r831, [%r816+392];
	add.s32 	%r832, %r830, %r831;
	ld.shared.u32 	%r833, [%r816+360];
	shf.l.wrap.b32 	%r834, %r833, %r833, 25;
	shf.l.wrap.b32 	%r835, %r833, %r833, 14;
	xor.b32  	%r836, %r834, %r835;
	shr.u32 	%r837, %r833, 3;
	xor.b32  	%r838, %r836, %r837;
	add.s32 	%r839, %r832, %r819;
	add.s32 	%r840, %r839, %r838;
	st.shared.u32 	[%r816+420], %r840;
	shf.l.wrap.b32 	%r841, %r104, %r104, 15;
	shf.l.wrap.b32 	%r842, %r104, %r104, 13;
	xor.b32  	%r843, %r841, %r842;
	shr.u32 	%r844, %r104, 10;
	xor.b32  	%r845, %r843, %r844;
	ld.shared.u32 	%r846, [%r816+396];
	add.s32 	%r847, %r845, %r846;
	ld.shared.u32 	%r848, [%r816+364];
	shf.l.wrap.b32 	%r849, %r848, %r848, 25;
	shf.l.wrap.b32 	%r850, %r848, %r848, 14;
	xor.b32  	%r851, %r849, %r850;
	shr.u32 	%r852, %r848, 3;
	xor.b32  	%r853, %r851, %r852;
	add.s32 	%r854, %r847, %r833;
	add.s32 	%r1583, %r854, %r853;
	st.shared.u32 	[%r816+424], %r1583;
	shf.l.wrap.b32 	%r855, %r840, %r840, 15;
	shf.l.wrap.b32 	%r856, %r840, %r840, 13;
	xor.b32  	%r857, %r855, %r856;
	shr.u32 	%r858, %r840, 10;
	xor.b32  	%r859, %r857, %r858;
	add.s32 	%r860, %r859, %r1580;
	ld.shared.u32 	%r1582, [%r816+368];
	shf.l.wrap.b32 	%r861, %r1582, %r1582, 25;
	shf.l.wrap.b32 	%r862, %r1582, %r1582, 14;
	xor.b32  	%r863, %r861, %r862;
	shr.u32 	%r864, %r1582, 3;
	xor.b32  	%r865, %r863, %r864;
	add.s32 	%r866, %r860, %r848;
	add.s32 	%r1581, %r866, %r865;
	st.shared.u32 	[%r816+428], %r1581;
	add.s32 	%r1584, %r1584, 4;
	setp.ne.s32 	%p19, %r1584, 64;
	mov.u32 	%r1580, %r104;
	@%p19 bra 	$L__BB0_29;
	st.shared.u32 	[%r4+672], %r1578;
	st.shared.u32 	[%r4+676], %r1577;
	st.shared.u32 	[%r4+680], %r1576;
	st.shared.u32 	[%r4+684], %r1575;
	st.shared.u32 	[%r4+688], %r1574;
	st.shared.u32 	[%r4+692], %r1573;
	st.shared.u32 	[%r4+696], %r1572;
	st.shared.u32 	[%r4+700], %r1571;
	mov.b32 	%r1590, 0;
	mov.u32 	%r1585, %r1577;
	mov.u32 	%r1586, %r1578;
	mov.u32 	%r1587, %r1573;
	mov.u32 	%r1588, %r1574;
	mov.u32 	%r1589, %r1571;
	mov.u32 	%r1591, %r1575;
	mov.u32 	%r1592, %r1576;
	mov.u32 	%r1593, %r1572;
$L__BB0_31:
	mov.u32 	%r115, %r1588;
	mov.u32 	%r114, %r1587;
	mov.u32 	%r112, %r1586;
	mov.u32 	%r111, %r1585;
	shf.l.wrap.b32 	%r868, %r115, %r115, 26;
	shf.l.wrap.b32 	%r869, %r115, %r115, 21;
	xor.b32  	%r870, %r868, %r869;
	shf.l.wrap.b32 	%r871, %r115, %r115, 7;
	xor.b32  	%r872, %r870, %r871;
	add.s32 	%r873, %r872, %r1589;
	and.b32  	%r874, %r114, %r115;
	not.b32 	%r875, %r115;
	and.b32  	%r876, %r1593, %r875;
	or.b32  	%r877, %r876, %r874;
	shl.b32 	%r878, %r1590, 2;
	add.s32 	%r880, %r305, %r878;
	ld.shared.u32 	%r881, [%r880];
	add.s32 	%r882, %r4, %r878;
	ld.shared.u32 	%r883, [%r882+416];
	add.s32 	%r884, %r873, %r881;
	add.s32 	%r885, %r884, %r877;
	add.s32 	%r886, %r885, %r883;
	shf.l.wrap.b32 	%r887, %r112, %r112, 30;
	shf.l.wrap.b32 	%r888, %r112, %r112, 19;
	xor.b32  	%r889, %r887, %r888;
	shf.l.wrap.b32 	%r890, %r112, %r112, 10;
	xor.b32  	%r891, %r889, %r890;
	xor.b32  	%r892, %r1592, %r111;
	and.b32  	%r893, %r892, %r112;
	and.b32  	%r894, %r111, %r1592;
	xor.b32  	%r895, %r893, %r894;
	st.shared.u32 	[%r4+700], %r1593;
	st.shared.u32 	[%r4+696], %r114;
	st.shared.u32 	[%r4+692], %r115;
	add.s32 	%r1587, %r1591, %r886;
	st.shared.u32 	[%r4+688], %r1587;
	st.shared.u32 	[%r4+684], %r1592;
	st.shared.u32 	[%r4+680], %r111;
	st.shared.u32 	[%r4+676], %r112;
	add.s32 	%r896, %r891, %r886;
	add.s32 	%r1585, %r896, %r895;
	st.shared.u32 	[%r4+672], %r1585;
	shf.l.wrap.b32 	%r897, %r1587, %r1587, 26;
	shf.l.wrap.b32 	%r898, %r1587, %r1587, 21;
	xor.b32  	%r899, %r897, %r898;
	shf.l.wrap.b32 	%r900, %r1587, %r1587, 7;
	xor.b32  	%r901, %r899, %r900;
	add.s32 	%r902, %r901, %r1593;
	and.b32  	%r903, %r115, %r1587;
	not.b32 	%r904, %r1587;
	and.b32  	%r905, %r114, %r904;
	or.b32  	%r906, %r905, %r903;
	ld.shared.u32 	%r907, [%r880+4];
	ld.shared.u32 	%r908, [%r882+420];
	add.s32 	%r909, %r902, %r907;
	add.s32 	%r910, %r909, %r906;
	add.s32 	%r911, %r910, %r908;
	shf.l.wrap.b32 	%r912, %r1585, %r1585, 30;
	shf.l.wrap.b32 	%r913, %r1585, %r1585, 19;
	xor.b32  	%r914, %r912, %r913;
	shf.l.wrap.b32 	%r915, %r1585, %r1585, 10;
	xor.b32  	%r916, %r914, %r915;
	xor.b32  	%r917, %r111, %r112;
	and.b32  	%r918, %r917, %r1585;
	and.b32  	%r919, %r112, %r111;
	xor.b32  	%r920, %r918, %r919;
	st.shared.u32 	[%r4+700], %r114;
	st.shared.u32 	[%r4+696], %r115;
	st.shared.u32 	[%r4+692], %r1587;
	add.s32 	%r1588, %r1592, %r911;
	st.shared.u32 	[%r4+688], %r1588;
	st.shared.u32 	[%r4+684], %r111;
	st.shared.u32 	[%r4+680], %r112;
	st.shared.u32 	[%r4+676], %r1585;
	add.s32 	%r921, %r916, %r911;
	add.s32 	%r1586, %r921, %r920;
	st.shared.u32 	[%r4+672], %r1586;
	add.s32 	%r1590, %r1590, 2;
	setp.ne.s32 	%p20, %r1590, 64;
	mov.u32 	%r1589, %r114;
	mov.u32 	%r1591, %r111;
	mov.u32 	%r1592, %r112;
	mov.u32 	%r1593, %r115;
	@%p20 bra 	$L__BB0_31;
	add.s32 	%r1578, %r1578, %r1586;
	st.shared.u32 	[%r4+384], %r1578;
	add.s32 	%r1577, %r1577, %r1585;
	st.shared.u32 	[%r4+388], %r1577;
	add.s32 	%r1576, %r1576, %r112;
	st.shared.u32 	[%r4+392], %r1576;
	add.s32 	%r1575, %r1575, %r111;
	st.shared.u32 	[%r4+396], %r1575;
	add.s32 	%r1574, %r1574, %r1588;
	st.shared.u32 	[%r4+400], %r1574;
	add.s32 	%r1573, %r1573, %r1587;
	st.shared.u32 	[%r4+404], %r1573;
	add.s32 	%r1572, %r1572, %r115;
	st.shared.u32 	[%r4+408], %r1572;
	add.s32 	%r1571, %r1571, %r114;
	st.shared.u32 	[%r4+412], %r1571;
	add.s32 	%r1579, %r1579, 1;
	setp.ne.s32 	%p21, %r1579, %r76;
	@%p21 bra 	$L__BB0_28;
$L__BB0_33:
	and.b32  	%r1594, %r35, 63;
	and.b32  	%r133, %r35, -64;
	setp.eq.s32 	%p22, %r1594, 0;
	@%p22 bra 	$L__BB0_36;
	cvt.u64.u32 	%rd15, %r1594;
	mov.b64 	%rd40, 0;
$L__BB0_35:
	cvt.u32.u64 	%r922, %rd40;
	add.s32 	%r923, %r133, %r922;
	add.s32 	%r924, %r77, %r923;
	ld.shared.u8 	%rs63, [%r924+448];
	add.s32 	%r925, %r4, %r922;
	st.shared.u8 	[%r925+256], %rs63;
	add.s64 	%rd40, %rd40, 1;
	setp.lt.u64 	%p23, %rd40, %rd15;
	@%p23 bra 	$L__BB0_35;
$L__BB0_36:
	add.s32 	%r1595, %r133, 64;
$L__BB0_37:
	and.b32  	%r926, %r1594, 56;
	setp.eq.s32 	%p24, %r926, 56;
	selp.b32 	%r137, 2, 1, %p24;
	add.s32 	%r138, %r1595, %r1594;
	shl.b32 	%r139, %r137, 6;
	add.s32 	%r140, %r4, %r1594;
	sub.s32 	%r141, %r139, %r1594;
	setp.eq.s32 	%p25, %r141, 0;
	@%p25 bra 	$L__BB0_40;
	cvt.u64.u32 	%rd18, %r141;
	mov.b64 	%rd41, 0;
$L__BB0_39:
	cvt.u32.u64 	%r927, %rd41;
	add.s32 	%r928, %r140, %r927;
	mov.b16 	%rs64, 0;
	st.shared.u8 	[%r928+256], %rs64;
	add.s64 	%rd41, %rd41, 1;
	setp.lt.u64 	%p26, %rd41, %rd18;
	@%p26 bra 	$L__BB0_39;
$L__BB0_40:
	mov.b16 	%rs65, 128;
	st.shared.u8 	[%r140+256], %rs65;
	cvt.u16.u32 	%rs66, %r138;
	shl.b16 	%rs67, %rs66, 3;
	add.s32 	%r930, %r4, %r139;
	shr.u32 	%r931, %r138, 5;
	shr.u32 	%r932, %r138, 13;
	shr.u32 	%r933, %r138, 21;
	prmt.b32 	%r934, %r933, %r932, 0x3340U;
	cvt.u32.u16 	%r935, %rs67;
	prmt.b32 	%r936, %r931, %r935, 0x3340U;
	prmt.b32 	%r937, %r934, %r936, 0x5410U;
	st.shared.u32 	[%r930+252], %r937;
	ld.shared.u32 	%r1603, [%r4+384];
	ld.shared.u32 	%r1602, [%r4+388];
	ld.shared.u32 	%r1601, [%r4+392];
	ld.shared.u32 	%r1600, [%r4+396];
	ld.shared.u32 	%r1599, [%r4+400];
	ld.shared.u32 	%r1598, [%r4+404];
	ld.shared.u32 	%r1597, [%r4+408];
	ld.shared.u32 	%r1596, [%r4+412];
	mov.b32 	%r1604, 0;
$L__BB0_41:
	add.s32 	%r940, %r3, %r305;
	add.s32 	%r1605, %r940, 492;
	shl.b32 	%r941, %r1604, 6;
	add.s32 	%r942, %r4, %r941;
	ld.shared.u32 	%r943, [%r942+256];
	bfe.u32 	%r944, %r943, 0, 8;
	bfe.u32 	%r945, %r943, 8, 8;
	bfe.u32 	%r946, %r943, 16, 8;
	cvt.u16.u32 	%rs68, %r946;
	bfe.u32 	%r947, %r943, 24, 8;
	and.b16  	%rs69, %rs68, 255;
	mul.wide.u16 	%r948, %rs69, 256;
	or.b32  	%r949, %r948, %r947;
	shl.b32 	%r950, %r945, 16;
	and.b32  	%r951, %r950, 16711680;
	or.b32  	%r952, %r949, %r951;
	shl.b32 	%r953, %r944, 24;
	or.b32  	%r1609, %r952, %r953;
	st.shared.u32 	[%r4+416], %r1609;
	ld.shared.u32 	%r954, [%r942+260];
	bfe.u32 	%r955, %r954, 0, 8;
	bfe.u32 	%r956, %r954, 8, 8;
	bfe.u32 	%r957, %r954, 16, 8;
	cvt.u16.u32 	%rs70, %r957;
	bfe.u32 	%r958, %r954, 24, 8;
	and.b16  	%rs71, %rs70, 255;
	mul.wide.u16 	%r959, %rs71, 256;
	or.b32  	%r960, %r959, %r958;
	shl.b32 	%r961, %r956, 16;
	and.b32  	%r962, %r961, 16711680;
	or.b32  	%r963, %r960, %r962;
	shl.b32 	%r964, %r955, 24;
	or.b32  	%r965, %r963, %r964;
	st.shared.u32 	[%r4+420], %r965;
	ld.shared.u32 	%r966, [%r942+264];
	bfe.u32 	%r967, %r966, 0, 8;
	bfe.u32 	%r968, %r966, 8, 8;
	bfe.u32 	%r969, %r966, 16, 8;
	cvt.u16.u32 	%rs72, %r969;
	bfe.u32 	%r970, %r966, 24, 8;
	and.b16  	%rs73, %rs72, 255;
	mul.wide.u16 	%r971, %rs73, 256;
	or.b32  	%r972, %r971, %r970;
	shl.b32 	%r973, %r968, 16;
	and.b32  	%r974, %r973, 16711680;
	or.b32  	%r975, %r972, %r974;
	shl.b32 	%r976, %r967, 24;
	or.b32  	%r977, %r975, %r976;
	st.shared.u32 	[%r4+424], %r977;
	ld.shared.u32 	%r978, [%r942+268];
	bfe.u32 	%r979, %r978, 0, 8;
	bfe.u32 	%r980, %r978, 8, 8;
	bfe.u32 	%r981, %r978, 16, 8;
	cvt.u16.u32 	%rs74, %r981;
	bfe.u32 	%r982, %r978, 24, 8;
	and.b16  	%rs75, %rs74, 255;
	mul.wide.u16 	%r983, %rs75, 256;
	or.b32  	%r984, %r983, %r982;
	shl.b32 	%r985, %r980, 16;
	and.b32  	%r986, %r985, 16711680;
	or.b32  	%r987, %r984, %r986;
	shl.b32 	%r988, %r979, 24;
	or.b32  	%r989, %r987, %r988;
	st.shared.u32 	[%r4+428], %r989;
	ld.shared.u32 	%r990, [%r942+272];
	bfe.u32 	%r991, %r990, 0, 8;
	bfe.u32 	%r992, %r990, 8, 8;
	bfe.u32 	%r993, %r990, 16, 8;
	cvt.u16.u32 	%rs76, %r993;
	bfe.u32 	%r994, %r990, 24, 8;
	and.b16  	%rs77, %rs76, 255;
	mul.wide.u16 	%r995, %rs77, 256;
	or.b32  	%r996, %r995, %r994;
	shl.b32 	%r997, %r992, 16;
	and.b32  	%r998, %r997, 16711680;
	or.b32  	%r999, %r996, %r998;
	shl.b32 	%r1000, %r991, 24;
	or.b32  	%r1001, %r999, %r1000;
	st.shared.u32 	[%r4+432], %r1001;
	ld.shared.u32 	%r1002, [%r942+276];
	bfe.u32 	%r1003, %r1002, 0, 8;
	bfe.u32 	%r1004, %r1002, 8, 8;
	bfe.u32 	%r1005, %r1002, 16, 8;
	cvt.u16.u32 	%rs78, %r1005;
	bfe.u32 	%r1006, %r1002, 24, 8;
	and.b16  	%rs79, %rs78, 255;
	mul.wide.u16 	%r1007, %rs79, 256;
	or.b32  	%r1008, %r1007, %r1006;
	shl.b32 	%r1009, %r1004, 16;
	and.b32  	%r1010, %r1009, 16711680;
	or.b32  	%r1011, %r1008, %r1010;
	shl.b32 	%r1012, %r1003, 24;
	or.b32  	%r1013, %r1011, %r1012;
	st.shared.u32 	[%r4+436], %r1013;
	ld.shared.u32 	%r1014, [%r942+280];
	bfe.u32 	%r1015, %r1014, 0, 8;
	bfe.u32 	%r1016, %r1014, 8, 8;
	bfe.u32 	%r1017, %r1014, 16, 8;
	cvt.u16.u32 	%rs80, %r1017;
	bfe.u32 	%r1018, %r1014, 24, 8;
	and.b16  	%rs81, %rs80, 255;
	mul.wide.u16 	%r1019, %rs81, 256;
	or.b32  	%r1020, %r1019, %r1018;
	shl.b32 	%r1021, %r1016, 16;
	and.b32  	%r1022, %r1021, 16711680;
	or.b32  	%r1023, %r1020, %r1022;
	shl.b32 	%r1024, %r1015, 24;
	or.b32  	%r1025, %r1023, %r1024;
	st.shared.u32 	[%r4+440], %r1025;
	ld.shared.u32 	%r1026, [%r942+284];
	bfe.u32 	%r1027, %r1026, 0, 8;
	bfe.u32 	%r1028, %r1026, 8, 8;
	bfe.u32 	%r1029, %r1026, 16, 8;
	cvt.u16.u32 	%rs82, %r1029;
	bfe.u32 	%r1030, %r1026, 24, 8;
	and.b16  	%rs83, %rs82, 255;
	mul.wide.u16 	%r1031, %rs83, 256;
	or.b32  	%r1032, %r1031, %r1030;
	shl.b32 	%r1033, %r1028, 16;
	and.b32  	%r1034, %r1033, 16711680;
	or.b32  	%r1035, %r1032, %r1034;
	shl.b32 	%r1036, %r1027, 24;
	or.b32  	%r1037, %r1035, %r1036;
	st.shared.u32 	[%r4+444], %r1037;
	ld.shared.u32 	%r1038, [%r942+288];
	bfe.u32 	%r1039, %r1038, 0, 8;
	bfe.u32 	%r1040, %r1038, 8, 8;
	bfe.u32 	%r1041, %r1038, 16, 8;
	cvt.u16.u32 	%rs84, %r1041;
	bfe.u32 	%r1042, %r1038, 24, 8;
	and.b16  	%rs85, %rs84, 255;
	mul.wide.u16 	%r1043, %rs85, 256;
	or.b32  	%r1044, %r1043, %r1042;
	shl.b32 	%r1045, %r1040, 16;
	and.b32  	%r1046, %r1045, 16711680;
	or.b32  	%r1047, %r1044, %r1046;
	shl.b32 	%r1048, %r1039, 24;
	or.b32  	%r1049, %r1047, %r1048;
	st.shared.u32 	[%r4+448], %r1049;
	ld.shared.u32 	%r1050, [%r942+292];
	bfe.u32 	%r1051, %r1050, 0, 8;
	bfe.u32 	%r1052, %r1050, 8, 8;
	bfe.u32 	%r1053, %r1050, 16, 8;
	cvt.u16.u32 	%rs86, %r1053;
	bfe.u32 	%r1054, %r1050, 24, 8;
	and.b16  	%rs87, %rs86, 255;
	mul.wide.u16 	%r1055, %rs87, 256;
	or.b32  	%r1056, %r1055, %r1054;
	shl.b32 	%r1057, %r1052, 16;
	and.b32  	%r1058, %r1057, 16711680;
	or.b32  	%r1059, %r1056, %r1058;
	shl.b32 	%r1060, %r1051, 24;
	or.b32  	%r1061, %r1059, %r1060;
	st.shared.u32 	[%r4+452], %r1061;
	ld.shared.u32 	%r1062, [%r942+296];
	bfe.u32 	%r1063, %r1062, 0, 8;
	bfe.u32 	%r1064, %r1062, 8, 8;
	bfe.u32 	%r1065, %r1062, 16, 8;
	cvt.u16.u32 	%rs88, %r1065;
	bfe.u32 	%r1066, %r1062, 24, 8;
	and.b16  	%rs89, %rs88, 255;
	mul.wide.u16 	%r1067, %rs89, 256;
	or.b32  	%r1068, %r1067, %r1066;
	shl.b32 	%r1069, %r1064, 16;
	and.b32  	%r1070, %r1069, 16711680;
	or.b32  	%r1071, %r1068, %r1070;
	shl.b32 	%r1072, %r1063, 24;
	or.b32  	%r1073, %r1071, %r1072;
	st.shared.u32 	[%r4+456], %r1073;
	ld.shared.u32 	%r1074, [%r942+300];
	bfe.u32 	%r1075, %r1074, 0, 8;
	bfe.u32 	%r1076, %r1074, 8, 8;
	bfe.u32 	%r1077, %r1074, 16, 8;
	cvt.u16.u32 	%rs90, %r1077;
	bfe.u32 	%r1078, %r1074, 24, 8;
	and.b16  	%rs91, %rs90, 255;
	mul.wide.u16 	%r1079, %rs91, 256;
	or.b32  	%r1080, %r1079, %r1078;
	shl.b32 	%r1081, %r1076, 16;
	and.b32  	%r1082, %r1081, 16711680;
	or.b32  	%r1083, %r1080, %r1082;
	shl.b32 	%r1084, %r1075, 24;
	or.b32  	%r1085, %r1083, %r1084;
	st.shared.u32 	[%r4+460], %r1085;
	ld.shared.u32 	%r1086, [%r942+304];
	bfe.u32 	%r1087, %r1086, 0, 8;
	bfe.u32 	%r1088, %r1086, 8, 8;
	bfe.u32 	%r1089, %r1086, 16, 8;
	cvt.u16.u32 	%rs92, %r1089;
	bfe.u32 	%r1090, %r1086, 24, 8;
	and.b16  	%rs93, %rs92, 255;
	mul.wide.u16 	%r1091, %rs93, 256;
	or.b32  	%r1092, %r1091, %r1090;
	shl.b32 	%r1093, %r1088, 16;
	and.b32  	%r1094, %r1093, 16711680;
	or.b32  	%r1095, %r1092, %r1094;
	shl.b32 	%r1096, %r1087, 24;
	or.b32  	%r1607, %r1095, %r1096;
	st.shared.u32 	[%r4+464], %r1607;
	ld.shared.u32 	%r1097, [%r942+308];
	bfe.u32 	%r1098, %r1097, 0, 8;
	bfe.u32 	%r1099, %r1097, 8, 8;
	bfe.u32 	%r1100, %r1097, 16, 8;
	cvt.u16.u32 	%rs94, %r1100;
	bfe.u32 	%r1101, %r1097, 24, 8;
	and.b16  	%rs95, %rs94, 255;
	mul.wide.u16 	%r1102, %rs95, 256;
	or.b32  	%r1103, %r1102, %r1101;
	shl.b32 	%r1104, %r1099, 16;
	and.b32  	%r1105, %r1104, 16711680;
	or.b32  	%r1106, %r1103, %r1105;
	shl.b32 	%r1107, %r1098, 24;
	or.b32  	%r1108, %r1106, %r1107;
	st.shared.u32 	[%r4+468], %r1108;
	ld.shared.u32 	%r1109, [%r942+312];
	bfe.u32 	%r1110, %r1109, 0, 8;
	bfe.u32 	%r1111, %r1109, 8, 8;
	bfe.u32 	%r1112, %r1109, 16, 8;
	cvt.u16.u32 	%rs96, %r1112;
	bfe.u32 	%r1113, %r1109, 24, 8;
	and.b16  	%rs97, %rs96, 255;
	mul.wide.u16 	%r1114, %rs97, 256;
	or.b32  	%r1115, %r1114, %r1113;
	shl.b32 	%r1116, %r1111, 16;
	and.b32  	%r1117, %r1116, 16711680;
	or.b32  	%r1118, %r1115, %r1117;
	shl.b32 	%r1119, %r1110, 24;
	or.b32  	%r1610, %r1118, %r1119;
	st.shared.u32 	[%r4+472], %r1610;
	ld.shared.u32 	%r1120, [%r942+316];
	bfe.u32 	%r1121, %r1120, 0, 8;
	bfe.u32 	%r1122, %r1120, 8, 8;
	bfe.u32 	%r1123, %r1120, 16, 8;
	cvt.u16.u32 	%rs98, %r1123;
	bfe.u32 	%r1124, %r1120, 24, 8;
	and.b16  	%rs99, %rs98, 255;
	mul.wide.u16 	%r1125, %rs99, 256;
	or.b32  	%r1126, %r1125, %r1124;
	shl.b32 	%r1127, %r1122, 16;
	and.b32  	%r1128, %r1127, 16711680;
	or.b32  	%r1129, %r1126, %r1128;
	shl.b32 	%r1130, %r1121, 24;
	or.b32  	%r1608, %r1129, %r1130;
	st.shared.u32 	[%r4+476], %r1608;
	mov.b32 	%r1606, 420;
$L__BB0_42:
	shf.l.wrap.b32 	%r1131, %r1610, %r1610, 15;
	shf.l.wrap.b32 	%r1132, %r1610, %r1610, 13;
	xor.b32  	%r1133, %r1131, %r1132;
	shr.u32 	%r1134, %r1610, 10;
	xor.b32  	%r1135, %r1133, %r1134;
	ld.shared.u32 	%r1136, [%r1605+-40];
	add.s32 	%r1137, %r1135, %r1136;
	ld.shared.u32 	%r1138, [%r1605+-72];
	shf.l.wrap.b32 	%r1139, %r1138, %r1138, 25;
	shf.l.wrap.b32 	%r1140, %r1138, %r1138, 14;
	xor.b32  	%r1141, %r1139, %r1140;
	shr.u32 	%r1142, %r1138, 3;
	xor.b32  	%r1143, %r1141, %r1142;
	add.s32 	%r1144, %r1137, %r1609;
	add.s32 	%r170, %r1144, %r1143;
	st.shared.u32 	[%r1605+-12], %r170;
	shf.l.wrap.b32 	%r1145, %r1608, %r1608, 15;
	shf.l.wrap.b32 	%r1146, %r1608, %r1608, 13;
	xor.b32  	%r1147, %r1145, %r1146;
	shr.u32 	%r1148, %r1608, 10;
	xor.b32  	%r1149, %r1147, %r1148;
	ld.shared.u32 	%r1150, [%r1605+-36];
	add.s32 	%r1151, %r1149, %r1150;
	ld.shared.u32 	%r1152, [%r1605+-68];
	shf.l.wrap.b32 	%r1153, %r1152, %r1152, 25;
	shf.l.wrap.b32 	%r1154, %r1152, %r1152, 14;
	xor.b32  	%r1155, %r1153, %r1154;
	shr.u32 	%r1156, %r1152, 3;
	xor.b32  	%r1157, %r1155, %r1156;
	add.s32 	%r1158, %r1151, %r1138;
	add.s32 	%r1159, %r1158, %r1157;
	st.shared.u32 	[%r1605+-8], %r1159;
	shf.l.wrap.b32 	%r1160, %r170, %r170, 15;
	shf.l.wrap.b32 	%r1161, %r170, %r170, 13;
	xor.b32  	%r1162, %r1160, %r1161;
	shr.u32 	%r1163, %r170, 10;
	xor.b32  	%r1164, %r1162, %r1163;
	ld.shared.u32 	%r1165, [%r1605+-32];
	add.s32 	%r1166, %r1164, %r1165;
	ld.shared.u32 	%r1167, [%r1605+-64];
	shf.l.wrap.b32 	%r1168, %r1167, %r1167, 25;
	shf.l.wrap.b32 	%r1169, %r1167, %r1167, 14;
	xor.b32  	%r1170, %r1168, %r1169;
	shr.u32 	%r1171, %r1167, 3;
	xor.b32  	%r1172, %r1170, %r1171;
	add.s32 	%r1173, %r1166, %r1152;
	add.s32 	%r1610, %r1173, %r1172;
	st.shared.u32 	[%r1605+-4], %r1610;
	shf.l.wrap.b32 	%r1174, %r1159, %r1159, 15;
	shf.l.wrap.b32 	%r1175, %r1159, %r1159, 13;
	xor.b32  	%r1176, %r1174, %r1175;
	shr.u32 	%r1177, %r1159, 10;
	xor.b32  	%r1178, %r1176, %r1177;
	add.s32 	%r1179, %r1178, %r1607;
	ld.shared.u32 	%r1609, [%r1605+-60];
	shf.l.wrap.b32 	%r1180, %r1609, %r1609, 25;
	shf.l.wrap.b32 	%r1181, %r1609, %r1609, 14;
	xor.b32  	%r1182, %r1180, %r1181;
	shr.u32 	%r1183, %r1609, 3;
	xor.b32  	%r1184, %r1182, %r1183;
	add.s32 	%r1185, %r1179, %r1167;
	add.s32 	%r1608, %r1185, %r1184;
	st.shared.u32 	[%r1605], %r1608;
	add.s32 	%r1606, %r1606, 16;
	add.s32 	%r1605, %r1605, 16;
	setp.ne.s32 	%p27, %r1606, 612;
	mov.u32 	%r1607, %r170;
	@%p27 bra 	$L__BB0_42;
	st.shared.u32 	[%r4+672], %r1603;
	st.shared.u32 	[%r4+676], %r1602;
	st.shared.u32 	[%r4+680], %r1601;
	st.shared.u32 	[%r4+684], %r1600;
	st.shared.u32 	[%r4+688], %r1599;
	st.shared.u32 	[%r4+692], %r1598;
	st.shared.u32 	[%r4+696], %r1597;
	st.shared.u32 	[%r4+700], %r1596;
	mov.b32 	%r1616, 0;
	mov.u32 	%r1611, %r1602;
	mov.u32 	%r1612, %r1603;
	mov.u32 	%r1613, %r1598;
	mov.u32 	%r1614, %r1599;
	mov.u32 	%r1615, %r1596;
	mov.u32 	%r1617, %r1600;
	mov.u32 	%r1618, %r1601;
	mov.u32 	%r1619, %r1597;
$L__BB0_44:
	mov.u32 	%r182, %r1614;
	mov.u32 	%r181, %r1613;
	mov.u32 	%r179, %r1612;
	mov.u32 	%r178, %r1611;
	shf.l.wrap.b32 	%r1187, %r182, %r182, 26;
	shf.l.wrap.b32 	%r1188, %r182, %r182, 21;
	xor.b32  	%r1189, %r1187, %r1188;
	shf.l.wrap.b32 	%r1190, %r182, %r182, 7;
	xor.b32  	%r1191, %r1189, %r1190;
	add.s32 	%r1192, %r1191, %r1615;
	and.b32  	%r1193, %r181, %r182;
	not.b32 	%r1194, %r182;
	and.b32  	%r1195, %r1619, %r1194;
	or.b32  	%r1196, %r1195, %r1193;
	shl.b32 	%r1197, %r1616, 2;
	add.s32 	%r1199, %r305, %r1197;
	ld.shared.u32 	%r1200, [%r1199];
	add.s32 	%r1201, %r4, %r1197;
	ld.shared.u32 	%r1202, [%r1201+416];
	add.s32 	%r1203, %r1192, %r1200;
	add.s32 	%r1204, %r1203, %r1196;
	add.s32 	%r1205, %r1204, %r1202;
	shf.l.wrap.b32 	%r1206, %r179, %r179, 30;
	shf.l.wrap.b32 	%r1207, %r179, %r179, 19;
	xor.b32  	%r1208, %r1206, %r1207;
	shf.l.wrap.b32 	%r1209, %r179, %r179, 10;
	xor.b32  	%r1210, %r1208, %r1209;
	xor.b32  	%r1211, %r1618, %r178;
	and.b32  	%r1212, %r1211, %r179;
	and.b32  	%r1213, %r178, %r1618;
	xor.b32  	%r1214, %r1212, %r1213;
	st.shared.u32 	[%r4+700], %r1619;
	st.shared.u32 	[%r4+696], %r181;
	st.shared.u32 	[%r4+692], %r182;
	add.s32 	%r1613, %r1617, %r1205;
	st.shared.u32 	[%r4+688], %r1613;
	st.shared.u32 	[%r4+684], %r1618;
	st.shared.u32 	[%r4+680], %r178;
	st.shared.u32 	[%r4+676], %r179;
	add.s32 	%r1215, %r1210, %r1205;
	add.s32 	%r1611, %r1215, %r1214;
	st.shared.u32 	[%r4+672], %r1611;
	shf.l.wrap.b32 	%r1216, %r1613, %r1613, 26;
	shf.l.wrap.b32 	%r1217, %r1613, %r1613, 21;
	xor.b32  	%r1218, %r1216, %r1217;
	shf.l.wrap.b32 	%r1219, %r1613, %r1613, 7;
	xor.b32  	%r1220, %r1218, %r1219;
	add.s32 	%r1221, %r1220, %r1619;
	and.b32  	%r1222, %r182, %r1613;
	not.b32 	%r1223, %r1613;
	and.b32  	%r1224, %r181, %r1223;
	or.b32  	%r1225, %r1224, %r1222;
	ld.shared.u32 	%r1226, [%r1199+4];
	ld.shared.u32 	%r1227, [%r1201+420];
	add.s32 	%r1228, %r1221, %r1226;
	add.s32 	%r1229, %r1228, %r1225;
	add.s32 	%r1230, %r1229, %r1227;
	shf.l.wrap.b32 	%r1231, %r1611, %r1611, 30;
	shf.l.wrap.b32 	%r1232, %r1611, %r1611, 19;
	xor.b32  	%r1233, %r1231, %r1232;
	shf.l.wrap.b32 	%r1234, %r1611, %r1611, 10;
	xor.b32  	%r1235, %r1233, %r1234;
	xor.b32  	%r1236, %r178, %r179;
	and.b32  	%r1237, %r1236, %r1611;
	and.b32  	%r1238, %r179, %r178;
	xor.b32  	%r1239, %r1237, %r1238;
	st.shared.u32 	[%r4+700], %r181;
	st.shared.u32 	[%r4+696], %r182;
	st.shared.u32 	[%r4+692], %r1613;
	add.s32 	%r1614, %r1618, %r1230;
	st.shared.u32 	[%r4+688], %r1614;
	st.shared.u32 	[%r4+684], %r178;
	st.shared.u32 	[%r4+680], %r179;
	st.shared.u32 	[%r4+676], %r1611;
	add.s32 	%r1240, %r1235, %r1230;
	add.s32 	%r1612, %r1240, %r1239;
	st.shared.u32 	[%r4+672], %r1612;
	add.s32 	%r1616, %r1616, 2;
	setp.ne.s32 	%p28, %r1616, 64;
	mov.u32 	%r1615, %r181;
	mov.u32 	%r1617, %r178;
	mov.u32 	%r1618, %r179;
	mov.u32 	%r1619, %r182;
	@%p28 bra 	$L__BB0_44;
	add.s32 	%r1603, %r1603, %r1612;
	st.shared.u32 	[%r4+384], %r1603;
	add.s32 	%r1602, %r1602, %r1611;
	st.shared.u32 	[%r4+388], %r1602;
	add.s32 	%r1601, %r1601, %r179;
	st.shared.u32 	[%r4+392], %r1601;
	add.s32 	%r1600, %r1600, %r178;
	st.shared.u32 	[%r4+396], %r1600;
	add.s32 	%r1599, %r1599, %r1614;
	st.shared.u32 	[%r4+400], %r1599;
	add.s32 	%r1598, %r1598, %r1613;
	st.shared.u32 	[%r4+404], %r1598;
	add.s32 	%r1597, %r1597, %r182;
	st.shared.u32 	[%r4+408], %r1597;
	add.s32 	%r1596, %r1596, %r181;
	st.shared.u32 	[%r4+412], %r1596;
	add.s32 	%r1604, %r1604, 1;
	setp.ne.s32 	%p29, %r1604, %r137;
	@%p29 bra 	$L__BB0_41;
	mov.u32 	%r1627, _ZZ8Gpu_hashE10shared_mem;
	add.s32 	%r201, %r1627, %r3;
	add.s32 	%r1620, %r201, 492;
	shr.u32 	%r1246, %r1603, 8;
	shr.u32 	%r1247, %r1603, 16;
	shr.u32 	%r1248, %r1603, 24;
	prmt.b32 	%r1249, %r1246, %r1603, 0x3340U;
	prmt.b32 	%r1250, %r1248, %r1247, 0x3340U;
	prmt.b32 	%r1251, %r1250, %r1249, 0x5410U;
	st.shared.u32 	[%r201+784], %r1251;
	shr.u32 	%r1252, %r1602, 8;
	shr.u32 	%r1253, %r1602, 16;
	shr.u32 	%r1254, %r1602, 24;
	prmt.b32 	%r1255, %r1252, %r1602, 0x3340U;
	prmt.b32 	%r1256, %r1254, %r1253, 0x3340U;
	prmt.b32 	%r1257, %r1256, %r1255, 0x5410U;
	st.shared.u32 	[%r201+788], %r1257;
	shr.u32 	%r1258, %r1601, 8;
	shr.u32 	%r1259, %r1601, 16;
	shr.u32 	%r1260, %r1601, 24;
	prmt.b32 	%r1261, %r1258, %r1601, 0x3340U;
	prmt.b32 	%r1262, %r1260, %r1259, 0x3340U;
	prmt.b32 	%r1263, %r1262, %r1261, 0x5410U;
	st.shared.u32 	[%r201+792], %r1263;
	shr.u32 	%r1264, %r1600, 8;
	shr.u32 	%r1265, %r1600, 16;
	shr.u32 	%r1266, %r1600, 24;
	prmt.b32 	%r1267, %r1264, %r1600, 0x3340U;
	prmt.b32 	%r1268, %r1266, %r1265, 0x3340U;
	prmt.b32 	%r1269, %r1268, %r1267, 0x5410U;
	st.shared.u32 	[%r201+796], %r1269;
	shr.u32 	%r1270, %r1599, 8;
	shr.u32 	%r1271, %r1599, 16;
	shr.u32 	%r1272, %r1599, 24;
	prmt.b32 	%r1273, %r1270, %r1599, 0x3340U;
	prmt.b32 	%r1274, %r1272, %r1271, 0x3340U;
	prmt.b32 	%r1275, %r1274, %r1273, 0x5410U;
	st.shared.u32 	[%r201+800], %r1275;
	shr.u32 	%r1276, %r1598, 8;
	shr.u32 	%r1277, %r1598, 16;
	shr.u32 	%r1278, %r1598, 24;
	prmt.b32 	%r1279, %r1276, %r1598, 0x3340U;
	prmt.b32 	%r1280, %r1278, %r1277, 0x3340U;
	prmt.b32 	%r1281, %r1280, %r1279, 0x5410U;
	st.shared.u32 	[%r201+804], %r1281;
	shr.u32 	%r1282, %r1597, 8;
	shr.u32 	%r1283, %r1597, 16;
	shr.u32 	%r1284, %r1597, 24;
	prmt.b32 	%r1285, %r1282, %r1597, 0x3340U;
	prmt.b32 	%r1286, %r1284, %r1283, 0x3340U;
	prmt.b32 	%r1287, %r1286, %r1285, 0x5410U;
	st.shared.u32 	[%r201+808], %r1287;
	shr.u32 	%r1288, %r1596, 8;
	shr.u32 	%r1289, %r1596, 16;
	shr.u32 	%r1290, %r1596, 24;
	prmt.b32 	%r1291, %r1288, %r1596, 0x3340U;
	prmt.b32 	%r1292, %r1290, %r1289, 0x3340U;
	prmt.b32 	%r1293, %r1292, %r1291, 0x5410U;
	st.shared.u32 	[%r201+812], %r1293;
	mov.b32 	%r1294, 1779033703;
	st.shared.u32 	[%r201+384], %r1294;
	mov.b32 	%r1295, -1150833019;
	st.shared.u32 	[%r201+388], %r1295;
	mov.b32 	%r1296, 1013904242;
	st.shared.u32 	[%r201+392], %r1296;
	mov.b32 	%r1297, -1521486534;
	st.shared.u32 	[%r201+396], %r1297;
	mov.b32 	%r1298, 1359893119;
	st.shared.u32 	[%r201+400], %r1298;
	mov.b32 	%r1299, -1694144372;
	st.shared.u32 	[%r201+404], %r1299;
	mov.b32 	%r1300, 528734635;
	st.shared.u32 	[%r201+408], %r1300;
	mov.b32 	%r1301, 1541459225;
	st.shared.u32 	[%r201+412], %r1301;
	st.shared.u32 	[%r201+256], %r1251;
	st.shared.u32 	[%r201+260], %r1257;
	st.shared.u32 	[%r201+264], %r1263;
	st.shared.u32 	[%r201+268], %r1269;
	st.shared.u32 	[%r201+272], %r1275;
	st.shared.u32 	[%r201+276], %r1281;
	st.shared.u32 	[%r201+280], %r1287;
	st.shared.u32 	[%r201+284], %r1293;
	mov.b32 	%r1622, 0;
	st.shared.u32 	[%r201+288], %r1622;
	st.shared.u32 	[%r201+292], %r1622;
	st.shared.u32 	[%r201+296], %r1622;
	st.shared.u32 	[%r201+300], %r1622;
	st.shared.u32 	[%r201+304], %r1622;
	st.shared.u32 	[%r201+308], %r1622;
	st.shared.u32 	[%r201+312], %r1622;
	mov.b16 	%rs100, 128;
	st.shared.u8 	[%r201+288], %rs100;
	mov.b32 	%r1302, 65536;
	st.shared.u32 	[%r201+316], %r1302;
	and.b32  	%r1303, %r1603, 255;
	cvt.u16.u32 	%rs101, %r1246;
	and.b16  	%rs102, %rs101, 255;
	mul.wide.u16 	%r1304, %rs102, 256;
	or.b32  	%r1305, %r1304, %r1303;
	and.b32  	%r1306, %r1603, 16711680;
	or.b32  	%r1307, %r1305, %r1306;
	and.b32  	%r1308, %r1603, -16777216;
	or.b32  	%r1624, %r1307, %r1308;
	st.shared.u32 	[%r201+416], %r1624;
	and.b32  	%r1309, %r1602, 255;
	cvt.u16.u32 	%rs103, %r1252;
	and.b16  	%rs104, %rs103, 255;
	mul.wide.u16 	%r1310, %rs104, 256;
	or.b32  	%r1311, %r1310, %r1309;
	and.b32  	%r1312, %r1602, 16711680;
	or.b32  	%r1313, %r1311, %r1312;
	and.b32  	%r1314, %r1602, -16777216;
	or.b32  	%r1315, %r1313, %r1314;
	st.shared.u32 	[%r201+420], %r1315;
	and.b32  	%r1316, %r1601, 255;
	cvt.u16.u32 	%rs105, %r1258;
	and.b16  	%rs106, %rs105, 255;
	mul.wide.u16 	%r1317, %rs106, 256;
	or.b32  	%r1318, %r1317, %r1316;
	and.b32  	%r1319, %r1601, 16711680;
	or.b32  	%r1320, %r1318, %r1319;
	and.b32  	%r1321, %r1601, -16777216;
	or.b32  	%r1322, %r1320, %r1321;
	st.shared.u32 	[%r201+424], %r1322;
	and.b32  	%r1323, %r1600, 255;
	cvt.u16.u32 	%rs107, %r1264;
	and.b16  	%rs108, %rs107, 255;
	mul.wide.u16 	%r1324, %rs108, 256;
	or.b32  	%r1325, %r1324, %r1323;
	and.b32  	%r1326, %r1600, 16711680;
	or.b32  	%r1327, %r1325, %r1326;
	and.b32  	%r1328, %r1600, -16777216;
	or.b32  	%r1329, %r1327, %r1328;
	st.shared.u32 	[%r201+428], %r1329;
	and.b32  	%r1330, %r1599, 255;
	cvt.u16.u32 	%rs109, %r1270;
	and.b16  	%rs110, %rs109, 255;
	mul.wide.u16 	%r1331, %rs110, 256;
	or.b32  	%r1332, %r1331, %r1330;
	and.b32  	%r1333, %r1599, 16711680;
	or.b32  	%r1334, %r1332, %r1333;
	and.b32  	%r1335, %r1599, -16777216;
	or.b32  	%r1336, %r1334, %r1335;
	st.shared.u32 	[%r201+432], %r1336;
	and.b32  	%r1337, %r1598, 255;
	cvt.u16.u32 	%rs111, %r1276;
	and.b16  	%rs112, %rs111, 255;
	mul.wide.u16 	%r1338, %rs112, 256;
	or.b32  	%r1339, %r1338, %r1337;
	and.b32  	%r1340, %r1598, 16711680;
	or.b32  	%r1341, %r1339, %r1340;
	and.b32  	%r1342, %r1598, -16777216;
	or.b32  	%r1343, %r1341, %r1342;
	st.shared.u32 	[%r201+436], %r1343;
	and.b32  	%r1344, %r1597, 255;
	cvt.u16.u32 	%rs113, %r1282;
	and.b16  	%rs114, %rs113, 255;
	mul.wide.u16 	%r1345, %rs114, 256;
	or.b32  	%r1346, %r1345, %r1344;
	and.b32  	%r1347, %r1597, 16711680;
	or.b32  	%r1348, %r1346, %r1347;
	and.b32  	%r1349, %r1597, -16777216;
	or.b32  	%r1350, %r1348, %r1349;
	st.shared.u32 	[%r201+440], %r1350;
	and.b32  	%r1351, %r1596, 255;
	cvt.u16.u32 	%rs115, %r1288;
	and.b16  	%rs116, %rs115, 255;
	mul.wide.u16 	%r1352, %rs116, 256;
	or.b32  	%r1353, %r1352, %r1351;
	and.b32  	%r1354, %r1596, 16711680;
	or.b32  	%r1355, %r1353, %r1354;
	and.b32  	%r1356, %r1596, -16777216;
	or.b32  	%r1357, %r1355, %r1356;
	st.shared.u32 	[%r201+444], %r1357;
	mov.b32 	%r1358, -2147483648;
	st.shared.u32 	[%r201+448], %r1358;
	st.shared.u32 	[%r201+452], %r1622;
	st.shared.u32 	[%r201+456], %r1622;
	st.shared.u32 	[%r201+460], %r1622;
	st.shared.u32 	[%r201+464], %r1622;
	st.shared.u32 	[%r201+468], %r1622;
	st.shared.u32 	[%r201+472], %r1622;
	mov.b32 	%r1623, 256;
	st.shared.u32 	[%r201+476], %r1623;
	mov.b32 	%r1621, 420;
	mov.u32 	%r1625, %r1622;
$L__BB0_47:
	shf.l.wrap.b32 	%r1359, %r1625, %r1625, 15;
	shf.l.wrap.b32 	%r1360, %r1625, %r1625, 13;
	xor.b32  	%r1361, %r1359, %r1360;
	shr.u32 	%r1362, %r1625, 10;
	xor.b32  	%r1363, %r1361, %r1362;
	ld.shared.u32 	%r1364, [%r1620+-40];
	add.s32 	%r1365, %r1363, %r1364;
	ld.shared.u32 	%r1366, [%r1620+-72];
	shf.l.wrap.b32 	%r1367, %r1366, %r1366, 25;
	shf.l.wrap.b32 	%r1368, %r1366, %r1366, 14;
	xor.b32  	%r1369, %r1367, %r1368;
	shr.u32 	%r1370, %r1366, 3;
	xor.b32  	%r1371, %r1369, %r1370;
	add.s32 	%r1372, %r1365, %r1624;
	add.s32 	%r209, %r1372, %r1371;
	st.shared.u32 	[%r1620+-12], %r209;
	shf.l.wrap.b32 	%r1373, %r1623, %r1623, 15;
	shf.l.wrap.b32 	%r1374, %r1623, %r1623, 13;
	xor.b32  	%r1375, %r1373, %r1374;
	shr.u32 	%r1376, %r1623, 10;
	xor.b32  	%r1377, %r1375, %r1376;
	ld.shared.u32 	%r1378, [%r1620+-36];
	add.s32 	%r1379, %r1377, %r1378;
	ld.shared.u32 	%r1380, [%r1620+-68];
	shf.l.wrap.b32 	%r1381, %r1380, %r1380, 25;
	shf.l.wrap.b32 	%r1382, %r1380, %r1380, 14;
	xor.b32  	%r1383, %r1381, %r1382;
	shr.u32 	%r1384, %r1380, 3;
	xor.b32  	%r1385, %r1383, %r1384;
	add.s32 	%r1386, %r1379, %r1366;
	add.s32 	%r1387, %r1386, %r1385;
	st.shared.u32 	[%r1620+-8], %r1387;
	shf.l.wrap.b32 	%r1388, %r209, %r209, 15;
	shf.l.wrap.b32 	%r1389, %r209, %r209, 13;
	xor.b32  	%r1390, %r1388, %r1389;
	shr.u32 	%r1391, %r209, 10;
	xor.b32  	%r1392, %r1390, %r1391;
	ld.shared.u32 	%r1393, [%r1620+-32];
	add.s32 	%r1394, %r1392, %r1393;
	ld.shared.u32 	%r1395, [%r1620+-64];
	shf.l.wrap.b32 	%r1396, %r1395, %r1395, 25;
	shf.l.wrap.b32 	%r1397, %r1395, %r1395, 14;
	xor.b32  	%r1398, %r1396, %r1397;
	shr.u32 	%r1399, %r1395, 3;
	xor.b32  	%r1400, %r1398, %r1399;
	add.s32 	%r1401, %r1394, %r1380;
	add.s32 	%r1625, %r1401, %r1400;
	st.shared.u32 	[%r1620+-4], %r1625;
	shf.l.wrap.b32 	%r1402, %r1387, %r1387, 15;
	shf.l.wrap.b32 	%r1403, %r1387, %r1387, 13;
	xor.b32  	%r1404, %r1402, %r1403;
	shr.u32 	%r1405, %r1387, 10;
	xor.b32  	%r1406, %r1404, %r1405;
	add.s32 	%r1407, %r1406, %r1622;
	ld.shared.u32 	%r1624, [%r1620+-60];
	shf.l.wrap.b32 	%r1408, %r1624, %r1624, 25;
	shf.l.wrap.b32 	%r1409, %r1624, %r1624, 14;
	xor.b32  	%r1410, %r1408, %r1409;
	shr.u32 	%r1411, %r1624, 3;
	xor.b32  	%r1412, %r1410, %r1411;
	add.s32 	%r1413, %r1407, %r1395;
	add.s32 	%r1623, %r1413, %r1412;
	st.shared.u32 	[%r1620], %r1623;
	add.s32 	%r1621, %r1621, 16;
	add.s32 	%r1620, %r1620, 16;
	setp.ne.s32 	%p30, %r1621, 612;
	mov.u32 	%r1622, %r209;
	@%p30 bra 	$L__BB0_47;
	mov.b32 	%r1629, 1779033703;
	st.shared.u32 	[%r201+672], %r1629;
	mov.b32 	%r1628, -1150833019;
	st.shared.u32 	[%r201+676], %r1628;
	mov.b32 	%r1634, 1013904242;
	st.shared.u32 	[%r201+680], %r1634;
	mov.b32 	%r1633, -1521486534;
	st.shared.u32 	[%r201+684], %r1633;
	mov.b32 	%r1631, 1359893119;
	st.shared.u32 	[%r201+688], %r1631;
	mov.b32 	%r1630, -1694144372;
	st.shared.u32 	[%r201+692], %r1630;
	mov.b32 	%r1635, 528734635;
	st.shared.u32 	[%r201+696], %r1635;
	mov.b32 	%r1632, 1541459225;
	st.shared.u32 	[%r201+700], %r1632;
	mov.b32 	%r1626, 416;
$L__BB0_49:
	mov.u32 	%r223, %r1631;
	mov.u32 	%r222, %r1630;
	mov.u32 	%r220, %r1629;
	mov.u32 	%r219, %r1628;
	shf.l.wrap.b32 	%r1424, %r223, %r223, 26;
	shf.l.wrap.b32 	%r1425, %r223, %r223, 21;
	xor.b32  	%r1426, %r1424, %r1425;
	shf.l.wrap.b32 	%r1427, %r223, %r223, 7;
	xor.b32  	%r1428, %r1426, %r1427;
	add.s32 	%r1429, %r1428, %r1632;
	and.b32  	%r1430, %r222, %r223;
	not.b32 	%r1431, %r223;
	and.b32  	%r1432, %r1635, %r1431;
	or.b32  	%r1433, %r1432, %r1430;
	ld.shared.u32 	%r1434, [%r1627];
	add.s32 	%r1435, %r1627, %r3;
	ld.shared.u32 	%r1436, [%r1435+416];
	add.s32 	%r1437, %r1429, %r1434;
	add.s32 	%r1438, %r1437, %r1433;
	add.s32 	%r1439, %r1438, %r1436;
	shf.l.wrap.b32 	%r1440, %r220, %r220, 30;
	shf.l.wrap.b32 	%r1441, %r220, %r220, 19;
	xor.b32  	%r1442, %r1440, %r1441;
	shf.l.wrap.b32 	%r1443, %r220, %r220, 10;
	xor.b32  	%r1444, %r1442, %r1443;
	xor.b32  	%r1445, %r1634, %r219;
	and.b32  	%r1446, %r1445, %r220;
	and.b32  	%r1447, %r219, %r1634;
	xor.b32  	%r1448, %r1446, %r1447;
	st.shared.u32 	[%r201+700], %r1635;
	st.shared.u32 	[%r201+696], %r222;
	st.shared.u32 	[%r201+692], %r223;
	add.s32 	%r1630, %r1633, %r1439;
	st.shared.u32 	[%r201+688], %r1630;
	st.shared.u32 	[%r201+684], %r1634;
	st.shared.u32 	[%r201+680], %r219;
	st.shared.u32 	[%r201+676], %r220;
	add.s32 	%r1449, %r1444, %r1439;
	add.s32 	%r1628, %r1449, %r1448;
	st.shared.u32 	[%r201+672], %r1628;
	shf.l.wrap.b32 	%r1450, %r1630, %r1630, 26;
	shf.l.wrap.b32 	%r1451, %r1630, %r1630, 21;
	xor.b32  	%r1452, %r1450, %r1451;
	shf.l.wrap.b32 	%r1453, %r1630, %r1630, 7;
	xor.b32  	%r1454, %r1452, %r1453;
	add.s32 	%r1455, %r1454, %r1635;
	and.b32  	%r1456, %r223, %r1630;
	not.b32 	%r1457, %r1630;
	and.b32  	%r1458, %r222, %r1457;
	or.b32  	%r1459, %r1458, %r1456;
	ld.shared.u32 	%r1460, [%r1627+4];
	ld.shared.u32 	%r1461, [%r1435+420];
	add.s32 	%r1462, %r1455, %r1460;
	add.s32 	%r1463, %r1462, %r1459;
	add.s32 	%r1464, %r1463, %r1461;
	shf.l.wrap.b32 	%r1465, %r1628, %r1628, 30;
	shf.l.wrap.b32 	%r1466, %r1628, %r1628, 19;
	xor.b32  	%r1467, %r1465, %r1466;
	shf.l.wrap.b32 	%r1468, %r1628, %r1628, 10;
	xor.b32  	%r1469, %r1467, %r1468;
	xor.b32  	%r1470, %r219, %r220;
	and.b32  	%r1471, %r1470, %r1628;
	and.b32  	%r1472, %r220, %r219;
	xor.b32  	%r1473, %r1471, %r1472;
	st.shared.u32 	[%r201+700], %r222;
	st.shared.u32 	[%r201+696], %r223;
	st.shared.u32 	[%r201+692], %r1630;
	add.s32 	%r1631, %r1634, %r1464;
	st.shared.u32 	[%r201+688], %r1631;
	st.shared.u32 	[%r201+684], %r219;
	st.shared.u32 	[%r201+680], %r220;
	st.shared.u32 	[%r201+676], %r1628;
	add.s32 	%r1474, %r1469, %r1464;
	add.s32 	%r1629, %r1474, %r1473;
	st.shared.u32 	[%r201+672], %r1629;
	add.s32 	%r1627, %r1627, 8;
	add.s32 	%r1626, %r1626, 8;
	setp.ne.s32 	%p31, %r1626, 672;
	mov.u32 	%r1632, %r222;
	mov.u32 	%r1633, %r219;
	mov.u32 	%r1634, %r220;
	mov.u32 	%r1635, %r223;
	@%p31 bra 	$L__BB0_49;
	ld.param.u32 	%r1545, [Gpu_hash_param_4];
	add.s32 	%r231, %r201, 256;
	add.s32 	%r1475, %r1629, 1779033703;
	st.shared.u32 	[%r201+384], %r1475;
	add.s32 	%r1476, %r1628, -1150833019;
	st.shared.u32 	[%r201+388], %r1476;
	add.s32 	%r1477, %r220, 1013904242;
	st.shared.u32 	[%r201+392], %r1477;
	add.s32 	%r1478, %r219, -1521486534;
	st.shared.u32 	[%r201+396], %r1478;
	add.s32 	%r1479, %r1631, 1359893119;
	st.shared.u32 	[%r201+400], %r1479;
	add.s32 	%r1480, %r1630, -1694144372;
	st.shared.u32 	[%r201+404], %r1480;
	add.s32 	%r1481, %r223, 528734635;
	st.shared.u32 	[%r201+408], %r1481;
	add.s32 	%r1482, %r222, 1541459225;
	st.shared.u32 	[%r201+412], %r1482;
	shr.u32 	%r1483, %r1475, 8;
	shr.u32 	%r1484, %r1475, 16;
	shr.u32 	%r1485, %r1475, 24;
	prmt.b32 	%r1486, %r1483, %r1475, 0x3340U;
	prmt.b32 	%r1487, %r1485, %r1484, 0x3340U;
	prmt.b32 	%r1488, %r1487, %r1486, 0x5410U;
	st.shared.u32 	[%r201+704], %r1488;
	shr.u32 	%r1489, %r1476, 8;
	shr.u32 	%r1490, %r1476, 16;
	shr.u32 	%r1491, %r1476, 24;
	prmt.b32 	%r1492, %r1489, %r1476, 0x3340U;
	prmt.b32 	%r1493, %r1491, %r1490, 0x3340U;
	prmt.b32 	%r1494, %r1493, %r1492, 0x5410U;
	st.shared.u32 	[%r201+708], %r1494;
	shr.u32 	%r1495, %r1477, 8;
	shr.u32 	%r1496, %r1477, 16;
	shr.u32 	%r1497, %r1477, 24;
	prmt.b32 	%r1498, %r1495, %r1477, 0x3340U;
	prmt.b32 	%r1499, %r1497, %r1496, 0x3340U;
	prmt.b32 	%r1500, %r1499, %r1498, 0x5410U;
	st.shared.u32 	[%r201+712], %r1500;
	shr.u32 	%r1501, %r1478, 8;
	shr.u32 	%r1502, %r1478, 16;
	shr.u32 	%r1503, %r1478, 24;
	prmt.b32 	%r1504, %r1501, %r1478, 0x3340U;
	prmt.b32 	%r1505, %r1503, %r1502, 0x3340U;
	prmt.b32 	%r1506, %r1505, %r1504, 0x5410U;
	st.shared.u32 	[%r201+716], %r1506;
	shr.u32 	%r1507, %r1479, 8;
	shr.u32 	%r1508, %r1479, 16;
	shr.u32 	%r1509, %r1479, 24;
	prmt.b32 	%r1510, %r1507, %r1479, 0x3340U;
	prmt.b32 	%r1511, %r1509, %r1508, 0x3340U;
	prmt.b32 	%r1512, %r1511, %r1510, 0x5410U;
	st.shared.u32 	[%r201+720], %r1512;
	shr.u32 	%r1513, %r1480, 8;
	shr.u32 	%r1514, %r1480, 16;
	shr.u32 	%r1515, %r1480, 24;
	prmt.b32 	%r1516, %r1513, %r1480, 0x3340U;
	prmt.b32 	%r1517, %r1515, %r1514, 0x3340U;
	prmt.b32 	%r1518, %r1517, %r1516, 0x5410U;
	st.shared.u32 	[%r201+724], %r1518;
	shr.u32 	%r1519, %r1481, 8;
	shr.u32 	%r1520, %r1481, 16;
	shr.u32 	%r1521, %r1481, 24;
	prmt.b32 	%r1522, %r1519, %r1481, 0x3340U;
	prmt.b32 	%r1523, %r1521, %r1520, 0x3340U;
	prmt.b32 	%r1524, %r1523, %r1522, 0x5410U;
	st.shared.u32 	[%r201+728], %r1524;
	shr.u32 	%r1525, %r1482, 8;
	shr.u32 	%r1526, %r1482, 16;
	shr.u32 	%r1527, %r1482, 24;
	prmt.b32 	%r1528, %r1525, %r1482, 0x3340U;
	prmt.b32 	%r1529, %r1527, %r1526, 0x3340U;
	prmt.b32 	%r1530, %r1529, %r1528, 0x5410U;
	st.shared.u32 	[%r201+732], %r1530;
	shr.s32 	%r232, %r1545, 3;
	setp.lt.s32 	%p32, %r232, 1;
	@%p32 bra 	$L__BB0_54;
	mov.b32 	%r1636, 0;
	bra.uni 	$L__BB0_53;
$L__BB0_52:
	add.s32 	%r1636, %r1636, 1;
	setp.eq.s32 	%p34, %r1636, %r232;
	@%p34 bra 	$L__BB0_54;
$L__BB0_53:
	add.s32 	%r1532, %r231, %r1636;
	ld.shared.u8 	%rs117, [%r1532+448];
	setp.eq.s16 	%p33, %rs117, 0;
	@%p33 bra 	$L__BB0_52;
	bra.uni 	$L__BB0_56;
$L__BB0_54:
	ld.param.u32 	%r1546, [Gpu_hash_param_4];
	add.s32 	%r1533, %r231, %r232;
	ld.shared.u8 	%r1534, [%r1533+448];
	and.b32  	%r1535, %r1546, 7;
	mov.b32 	%r1536, 255;
	shr.u32 	%r1537, %r1536, %r1535;
	setp.lt.u32 	%p35, %r1537, %r1534;
	@%p35 bra 	$L__BB0_56;
	ld.param.u64 	%rd35, [Gpu_hash_param_5];
	ld.param.u32 	%r1544, [Gpu_hash_param_3];
	cvta.to.global.u64 	%rd34, %rd35;
	mov.u32 	%r1539, %ntid.x;
	mov.u32 	%r1540, %tid.x;
	mad.lo.s32 	%r1541, %r302, %r1539, %r1540;
	add.s32 	%r1542, %r1541, %r1544;
	st.global.u32 	[%rd34], %r1542;
$L__BB0_56:
	ret;

}


// ===== COMPILED SASS (sm_100) =====

	.target	sm_100

	.elftype	@"ET_EXEC"


//--------------------- .note.nv.tkinfo           --------------------------
	.section	.note.nv.tkinfo,"",@"SHT_NOTE"
	.sectionflags	@"SHF_NOTE_NV_TKINFO"
	.tkinfo
        /*0018*/ 	.word	0x00000002
        /*0030*/ 	.string	""
        /*0030*/ 	.string	"ptxas"
        /*0030*/ 	.string	"Cuda compilation tools, release 13.0, V13.0.88"
        /*0030*/ 	.string	"Build cuda_13.0.r13.0/compiler.36424714_0"
        /*0030*/ 	.string	"-arch sm_100 -m 64 "



//--------------------- .note.nv.cuinfo           --------------------------
	.section	.note.nv.cuinfo,"",@"SHT_NOTE"
	.sectionflags	@"SHF_NOTE_NV_CUINFO"
        /*0018*/ 	.short	0x0002
        /*001a*/ 	.short	0x0064
        /*001c*/ 	.short	0x0082
	.zero		2


//--------------------- .nv.info                  --------------------------
	.section	.nv.info,"",@"SHT_CUDA_INFO"
	.align	4


	//----- nvinfo : EIATTR_REGCOUNT
	.align		4
        /*0000*/ 	.byte	0x04, 0x2f
        /*0002*/ 	.short	(.L_1 - .L_0)
	.align		4
.L_0:
        /*0004*/ 	.word	index@(Gpu_hash)
        /*0008*/ 	.word	0x0000001f


	//----- nvinfo : EIATTR_FRAME_SIZE
	.align		4
.L_1:
        /*000c*/ 	.byte	0x04, 0x11
        /*000e*/ 	.short	(.L_3 - .L_2)
	.align		4
.L_2:
        /*0010*/ 	.word	index@(Gpu_hash)
        /*0014*/ 	.word	0x00000000


	//----- nvinfo : EIATTR_MIN_STACK_SIZE
	.align		4
.L_3:
        /*0018*/ 	.byte	0x04, 0x12
        /*001a*/ 	.short	(.L_5 - .L_4)
	.align		4
.L_4:
        /*001c*/ 	.word	index@(Gpu_hash)
        /*0020*/ 	.word	0x00000000
.L_5:


//--------------------- .nv.compat                --------------------------
	.section	.nv.compat,"",@"SHT_CUDA_COMPAT_INFO"
	.align	4
        /*0000*/ 	.byte	0x02, 0x09, 0x00, 0x00, 0x02, 0x02, 0x01, 0x00, 0x02, 0x05, 0x05, 0x00, 0x03, 0x07, 0x01, 0x01
        /*0010*/ 	.byte	0x02, 0x03, 0x00, 0x00, 0x02, 0x06, 0x01, 0x00, 0x04, 0x0b, 0x08, 0x00, 0x09, 0x00, 0x00, 0x00
        /*0020*/ 	.byte	0x00, 0x00, 0x00, 0x00


//--------------------- .nv.info.Gpu_hash         --------------------------
	.section	.nv.info.Gpu_hash,"",@"SHT_CUDA_INFO"
	.sectionflags	@""
	.align	4


	//----- nvinfo : EIATTR_CUDA_API_VERSION
	.align		4
        /*0000*/ 	.byte	0x04, 0x37
        /*0002*/ 	.short	(.L_7 - .L_6)
.L_6:
        /*0004*/ 	.word	0x00000082


	//----- nvinfo : EIATTR_KPARAM_INFO
	.align		4
.L_7:
        /*0008*/ 	.byte	0x04, 0x17
        /*000a*/ 	.short	(.L_9 - .L_8)
.L_8:
        /*000c*/ 	.word	0x00000000
        /*0010*/ 	.short	0x0005
        /*0012*/ 	.short	0x0020
        /*0014*/ 	.byte	0x00, 0xf5, 0x21, 0x00


	//----- nvinfo : EIATTR_KPARAM_INFO
	.align		4
.L_9:
        /*0018*/ 	.byte	0x04, 0x17
        /*001a*/ 	.short	(.L_11 - .L_10)
.L_10:
        /*001c*/ 	.word	0x00000000
        /*0020*/ 	.short	0x0004
        /*0022*/ 	.short	0x0018
        /*0024*/ 	.byte	0x00, 0xf0, 0x11, 0x00


	//----- nvinfo : EIATTR_KPARAM_INFO
	.align		4
.L_11:
        /*0028*/ 	.byte	0x04, 0x17
        /*002a*/ 	.short	(.L_13 - .L_12)
.L_12:
        /*002c*/ 	.word	0x00000000
        /*0030*/ 	.short	0x0003
        /*0032*/ 	.short	0x0014
        /*0034*/ 	.byte	0x00, 0xf0, 0x11, 0x00


	//----- nvinfo : EIATTR_KPARAM_INFO
	.align		4
.L_13:
        /*0038*/ 	.byte	0x04, 0x17
        /*003a*/ 	.short	(.L_15 - .L_14)
.L_14:
        /*003c*/ 	.word	0x00000000
        /*0040*/ 	.short	0x0002
        /*0042*/ 	.short	0x0010
        /*0044*/ 	.byte	0x00, 0xf0, 0x11, 0x00


	//----- nvinfo : EIATTR_KPARAM_INFO
	.align		4
.L_15:
        /*0048*/ 	.byte	0x04, 0x17
        /*004a*/ 	.short	(.L_17 - .L_16)
.L_16:
        /*004c*/ 	.word	0x00000000
        /*0050*/ 	.short	0x0001
        /*0052*/ 	.short	0x0008
        /*0054*/ 	.byte	0x00, 0xf5, 0x21, 0x00


	//----- nvinfo : EIATTR_KPARAM_INFO
	.align		4
.L_17:
        /*0058*/ 	.byte	0x04, 0x17
        /*005a*/ 	.short	(.L_19 - .L_18)
.L_18:
        /*005c*/ 	.word	0x00000000
        /*0060*/ 	.short	0x0000
        /*0062*/ 	.short	0x0000
        /*0064*/ 	.byte	0x00, 0xf5, 0x21, 0x00


	//----- nvinfo : EIATTR_SPARSE_MMA_MASK
	.align		4
.L_19:
        /*0068*/ 	.byte	0x03, 0x50
        /*006a*/ 	.short	0x0000


	//----- nvinfo : EIATTR_MAXREG_COUNT
	.align		4
        /*006c*/ 	.byte	0x03, 0x1b
        /*006e*/ 	.short	0x00ff


	//----- nvinfo : EIATTR_NUM_BARRIERS
	.align		4
        /*0070*/ 	.byte	0x02, 0x4c
        /*0072*/ 	.byte	0x01
	.zero		1


	//----- nvinfo : EIATTR_MERCURY_ISA_VERSION
	.align		4
        /*0074*/ 	.byte	0x03, 0x5f
        /*0076*/ 	.short	0x0101


	//----- nvinfo : EIATTR_VRC_CTA_INIT_COUNT
	.align		4
        /*0078*/ 	.byte	0x02, 0x4a
	.zero		1
	.zero		1


	//----- nvinfo : EIATTR_EXIT_INSTR_OFFSETS
	.align		4
        /*007c*/ 	.byte	0x04, 0x1c
        /*007e*/ 	.short	(.L_21 - .L_20)


	//   ....[0]....
.L_20:
        /*0080*/ 	.word	0x00007420


	//   ....[1]....
        /*0084*/ 	.word	0x000074b0


	//   ....[2]....
        /*0088*/ 	.word	0x00007530


	//----- nvinfo : EIATTR_CRS_STACK_SIZE
	.align		4
.L_21:
        /*008c*/ 	.byte	0x04, 0x1e
        /*008e*/ 	.short	(.L_23 - .L_22)
.L_22:
        /*0090*/ 	.word	0x00000000


	//----- nvinfo : EIATTR_CBANK_PARAM_SIZE
	.align		4
.L_23:
        /*0094*/ 	.byte	0x03, 0x19
        /*0096*/ 	.short	0x0028


	//----- nvinfo : EIATTR_PARAM_CBANK
	.align		4
        /*0098*/ 	.byte	0x04, 0x0a
        /*009a*/ 	.short	(.L_25 - .L_24)
	.align		4
.L_24:
        /*009c*/ 	.word	index@(.nv.constant0.Gpu_hash)
        /*00a0*/ 	.short	0x0380
        /*00a2*/ 	.short	0x0028


	//----- nvinfo : EIATTR_SW_WAR
	.align		4
.L_25:
        /*00a4*/ 	.byte	0x04, 0x36
        /*00a6*/ 	.short	(.L_27 - .L_26)
.L_26:
        /*00a8*/ 	.word	0x00000008
.L_27:


//--------------------- .nv.callgraph             --------------------------
	.section	.nv.callgraph,"",@"SHT_CUDA_CALLGRAPH"
	.align	4
	.sectionentsize	8
	.align		4
        /*0000*/ 	.word	0x00000000
	.align		4
        /*0004*/ 	.word	0xffffffff
	.align		4
        /*0008*/ 	.word	0x00000000
	.align		4
        /*000c*/ 	.word	0xfffffffe
	.align		4
        /*0010*/ 	.word	0x00000000
	.align		4
        /*0014*/ 	.word	0xfffffffd
	.align		4
        /*0018*/ 	.word	0x00000000
	.align		4
        /*001c*/ 	.word	0xfffffffc


//--------------------- .text.Gpu_hash            --------------------------
	.section	.text.Gpu_hash,"ax",@progbits
	.align	128
        .global         Gpu_hash
        .type           Gpu_hash,@function
        .size           Gpu_hash,(.L_x_39 - Gpu_hash)
        .other          Gpu_hash,@"STO_CUDA_ENTRY STV_DEFAULT"
Gpu_hash:
.text.Gpu_hash:
[----:B------:R-:W-:Y:S01]  /*0000*/  LDC R1, c[0x0][0x37c] ;  /* 0x0000df00ff017b82 */ /* 0x000fe20000000800 */
[----:B------:R-:W0:Y:S07]  /*0010*/  S2R R3, SR_TID.X ;  /* 0x0000000000037919 */ /* 0x000e2e0000002100 */
[----:B------:R-:W1:Y:S01]  /*0020*/  LDC R2, c[0x0][0x360] ;  /* 0x0000d800ff027b82 */ /* 0x000e620000000800 */
[----:B------:R-:W2:Y:S01]  /*0030*/  LDCU.64 UR8, c[0x0][0x358] ;  /* 0x00006b00ff0877ac */ /* 0x000ea20008000a00 */
[----:B------:R-:W-:Y:S01]  /*0040*/  BSSY.RECONVERGENT B0, `(.L_x_0) ;  /* 0x0000059000007945 */ /* 0x000fe20003800200 */
[----:B------:R-:W3:Y:S05]  /*0050*/  S2R R0, SR_CgaCtaId ;  /* 0x0000000000007919 */ /* 0x000eea0000008800 */
[----:B------:R-:W4:Y:S01]  /*0060*/  S2UR UR12, SR_CTAID.X ;  /* 0x00000000000c79c3 */ /* 0x000f220000002500 */
[----:B0-----:R-:W-:-:S13]  /*0070*/  ISETP.NE.AND P0, PT, R3, RZ, PT ;  /* 0x000000ff0300720c */ /* 0x001fda0003f05270 */
[----:B--234-:R-:W-:Y:S05]  /*0080*/  @P0 BRA `(.L_x_1) ;  /* 0x0000000400500947 */ /* 0x01cfea0003800000 */
[----:B------:R-:W0:Y:S02]  /*0090*/  LDC.64 R24, c[0x0][0x388] ;  /* 0x0000e200ff187b82 */ /* 0x000e240000000a00 */
[----:B0-----:R-:W2:Y:S04]  /*00a0*/  LDG.E R16, desc[UR8][R24.64] ;  /* 0x0000000818107981 */ /* 0x001ea8000c1e1900 */
[----:B------:R-:W2:Y:S04]  /*00b0*/  LDG.E R17, desc[UR8][R24.64+0x4] ;  /* 0x0000040818117981 */ /* 0x000ea8000c1e1900 */
[----:B------:R-:W2:Y:S04]  /*00c0*/  LDG.E R18, desc[UR8][R24.64+0x8] ;  /* 0x0000080818127981 */ /* 0x000ea8000c1e1900 */
[----:B------:R-:W2:Y:S01]  /*00d0*/  LDG.E R19, desc[UR8][R24.64+0xc] ;  /* 0x00000c0818137981 */ /* 0x000ea2000c1e1900 */
[----:B------:R-:W0:Y:S01]  /*00e0*/  S2UR UR5, SR_CgaCtaId ;  /* 0x00000000000579c3 */ /* 0x000e220000008800 */
[----:B------:R-:W-:-:S02]  /*00f0*/  UMOV UR4, 0x400 ;  /* 0x0000040000047882 */ /* 0x000fc40000000000 */
[----:B------:R-:W3:Y:S04]  /*0100*/  LDG.E R4, desc[UR8][R24.64+0x10] ;  /* 0x0000100818047981 */ /* 0x000ee8000c1e1900 */
[----:B------:R-:W3:Y:S04]  /*0110*/  LDG.E R5, desc[UR8][R24.64+0x14] ;  /* 0x0000140818057981 */ /* 0x000ee8000c1e1900 */
[----:B------:R-:W3:Y:S04]  /*0120*/  LDG.E R6, desc[UR8][R24.64+0x18] ;  /* 0x0000180818067981 */ /* 0x000ee8000c1e1900 */
[----:B------:R-:W3:Y:S04]  /*0130*/  LDG.E R7, desc[UR8][R24.64+0x1c] ;  /* 0x00001c0818077981 */ /* 0x000ee8000c1e1900 */
[----:B------:R-:W4:Y:S04]  /*0140*/  LDG.E R8, desc[UR8][R24.64+0x20] ;  /* 0x0000200818087981 */ /* 0x000f28000c1e1900 */
[----:B------:R-:W4:Y:S01]  /*0150*/  LDG.E R9, desc[UR8][R24.64+0x24] ;  /* 0x0000240818097981 */ /* 0x000f22000c1e1900 */
[----:B0-----:R-:W-:-:S03]  /*0160*/  ULEA UR4, UR5, UR4, 0x18 ;  /* 0x0000000405047291 */ /* 0x001fc6000f8ec0ff */
[----:B------:R-:W4:Y:S04]  /*0170*/  LDG.E R10, desc[UR8][R24.64+0x28] ;  /* 0x00002808180a7981 */ /* 0x000f28000c1e1900 */
[----:B------:R-:W4:Y:S04]  /*0180*/  LDG.E R11, desc[UR8][R24.64+0x2c] ;  /* 0x00002c08180b7981 */ /* 0x000f28000c1e1900 */
[----:B------:R-:W5:Y:S04]  /*0190*/  LDG.E R12, desc[UR8][R24.64+0x30] ;  /* 0x00003008180c7981 */ /* 0x000f68000c1e1900 */
[----:B------:R-:W5:Y:S04]  /*01a0*/  LDG.E R13, desc[UR8][R24.64+0x34] ;  /* 0x00003408180d7981 */ /* 0x000f68000c1e1900 */
[----:B------:R-:W5:Y:S04]  /*01b0*/  LDG.E R14, desc[UR8][R24.64+0x38] ;  /* 0x00003808180e7981 */ /* 0x000f68000c1e1900 */
[----:B------:R-:W5:Y:S04]  /*01c0*/  LDG.E R15, desc[UR8][R24.64+0x3c] ;  /* 0x00003c08180f7981 */ /* 0x000f68000c1e1900 */
[----:B------:R-:W5:Y:S04]  /*01d0*/  LDG.E R20, desc[UR8][R24.64+0x50] ;  /* 0x0000500818147981 */ /* 0x000f68000c1e1900 */
[----:B------:R-:W5:Y:S04]  /*01e0*/  LDG.E R21, desc[UR8][R24.64+0x54] ;  /* 0x0000540818157981 */ /* 0x000f68000c1e1900 */
[----:B------:R-:W5:Y:S04]  /*01f0*/  LDG.E R22, desc[UR8][R24.64+0x58] ;  /* 0x0000580818167981 */ /* 0x000f68000c1e1900 */
[----:B------:R-:W5:Y:S04]  /*0200*/  LDG.E R23, desc[UR8][R24.64+0x5c] ;  /* 0x00005c0818177981 */ /* 0x000f68000c1e1900 */
[----:B--2---:R0:W-:Y:S04]  /*0210*/  STS.128 [UR4], R16 ;  /* 0x00000010ff007988 */ /* 0x0041e80008000c04 */
[----:B0-----:R-:W2:Y:S04]  /*0220*/  LDG.E R16, desc[UR8][R24.64+0x40] ;  /* 0x0000400818107981 */ /* 0x001ea8000c1e1900 */
[----:B------:R-:W2:Y:S04]  /*0230*/  LDG.E R17, desc[UR8][R24.64+0x44] ;  /* 0x0000440818117981 */ /* 0x000ea8000c1e1900 */
[----:B------:R-:W2:Y:S04]  /*0240*/  LDG.E R18, desc[UR8][R24.64+0x48] ;  /* 0x0000480818127981 */ /* 0x000ea8000c1e1900 */
[----:B------:R-:W2:Y:S04]  /*0250*/  LDG.E R19, desc[UR8][R24.64+0x4c] ;  /* 0x00004c0818137981 */ /* 0x000ea8000c1e1900 */
[----:B---3--:R0:W-:Y:S04]  /*0260*/  STS.128 [UR4+0x10], R4 ;  /* 0x00001004ff007988 */ /* 0x0081e80008000c04 */
[----:B----4-:R3:W-:Y:S04]  /*0270*/  STS.128 [UR4+0x20], R8 ;  /* 0x00002008ff007988 */ /* 0x0107e80008000c04 */
[----:B0-----:R-:W4:Y:S04]  /*0280*/  LDG.E R4, desc[UR8][R24.64+0x60] ;  /* 0x0000600818047981 */ /* 0x001f28000c1e1900 */
[----:B-----5:R0:W-:Y:S04]  /*0290*/  STS.128 [UR4+0x30], R12 ;  /* 0x0000300cff007988 */ /* 0x0201e80008000c04 */
[----:B------:R-:W4:Y:S04]  /*02a0*/  LDG.E R5, desc[UR8][R24.64+0x64] ;  /* 0x0000640818057981 */ /* 0x000f28000c1e1900 */
[----:B------:R-:W4:Y:S04]  /*02b0*/  LDG.E R6, desc[UR8][R24.64+0x68] ;  /* 0x0000680818067981 */ /* 0x000f28000c1e1900 */
[----:B------:R-:W4:Y:S04]  /*02c0*/  LDG.E R7, desc[UR8][R24.64+0x6c] ;  /* 0x00006c0818077981 */ /* 0x000f28000c1e1900 */
[----:B------:R5:W-:Y:S04]  /*02d0*/  STS.128 [UR4+0x50], R20 ;  /* 0x00005014ff007988 */ /* 0x000be80008000c04 */
[----:B---3--:R-:W3:Y:S04]  /*02e0*/  LDG.E R8, desc[UR8][R24.64+0x70] ;  /* 0x0000700818087981 */ /* 0x008ee8000c1e1900 */
[----:B------:R-:W3:Y:S04]  /*02f0*/  LDG.E R9, desc[UR8][R24.64+0x74] ;  /* 0x0000740818097981 */ /* 0x000ee8000c1e1900 */
[----:B------:R-:W3:Y:S04]  /*0300*/  LDG.E R10, desc[UR8][R24.64+0x78] ;  /* 0x00007808180a7981 */ /* 0x000ee8000c1e1900 */
[----:B------:R-:W3:Y:S04]  /*0310*/  LDG.E R11, desc[UR8][R24.64+0x7c] ;  /* 0x00007c08180b7981 */ /* 0x000ee8000c1e1900 */
[----:B0-----:R-:W3:Y:S04]  /*0320*/  LDG.E R12, desc[UR8][R24.64+0x80] ;  /* 0x00008008180c7981 */ /* 0x001ee8000c1e1900 */
[----:B------:R-:W3:Y:S04]  /*0330*/  LDG.E R13, desc[UR8][R24.64+0x84] ;  /* 0x00008408180d7981 */ /* 0x000ee8000c1e1900 */
[----:B------:R-:W3:Y:S04]  /*0340*/  LDG.E R14, desc[UR8][R24.64+0x88] ;  /* 0x00008808180e7981 */ /* 0x000ee8000c1e1900 */
[----:B------:R-:W3:Y:S04]  /*0350*/  LDG.E R15, desc[UR8][R24.64+0x8c] ;  /* 0x00008c08180f7981 */ /* 0x000ee8000c1e1900 */
[----:B-----5:R-:W5:Y:S04]  /*0360*/  LDG.E R20, desc[UR8][R24.64+0xa0] ;  /* 0x0000a00818147981 */ /* 0x020f68000c1e1900 */
[----:B------:R-:W5:Y:S04]  /*0370*/  LDG.E R21, desc[UR8][R24.64+0xa4] ;  /* 0x0000a40818157981 */ /* 0x000f68000c1e1900 */
[----:B------:R-:W5:Y:S04]  /*0380*/  LDG.E R22, desc[UR8][R24.64+0xa8] ;  /* 0x0000a80818167981 */ /* 0x000f68000c1e1900 */
[----:B------:R-:W5:Y:S04]  /*0390*/  LDG.E R23, desc[UR8][R24.64+0xac] ;  /* 0x0000ac0818177981 */ /* 0x000f68000c1e1900 */
[----:B--2---:R0:W-:Y:S04]  /*03a0*/  STS.128 [UR4+0x40], R16 ;  /* 0x00004010ff007988 */ /* 0x0041e80008000c04 */
[----:B0-----:R-:W2:Y:S04]  /*03b0*/  LDG.E R16, desc[UR8][R24.64+0x90] ;  /* 0x0000900818107981 */ /* 0x001ea8000c1e1900 */
[----:B------:R-:W2:Y:S04]  /*03c0*/  LDG.E R17, desc[UR8][R24.64+0x94] ;  /* 0x0000940818117981 */ /* 0x000ea8000c1e1900 */
[----:B------:R-:W2:Y:S04]  /*03d0*/  LDG.E R18, desc[UR8][R24.64+0x98] ;  /* 0x0000980818127981 */ /* 0x000ea8000c1e1900 */
[----:B------:R-:W2:Y:S04]  /*03e0*/  LDG.E R19, desc[UR8][R24.64+0x9c] ;  /* 0x00009c0818137981 */ /* 0x000ea8000c1e1900 */
[----:B----4-:R0:W-:Y:S04]  /*03f0*/  STS.128 [UR4+0x60], R4 ;  /* 0x00006004ff007988 */ /* 0x0101e80008000c04 */
[----:B0-----:R-:W4:Y:S04]  /*0400*/  LDG.E R4, desc[UR8][R24.64+0xb0] ;  /* 0x0000b00818047981 */ /* 0x001f28000c1e1900 */
[----:B------:R-:W4:Y:S04]  /*0410*/  LDG.E R5, desc[UR8][R24.64+0xb4] ;  /* 0x0000b40818057981 */ /* 0x000f28000c1e1900 */
[----:B---3--:R0:W-:Y:S04]  /*0420*/  STS.128 [UR4+0x70], R8 ;  /* 0x00007008ff007988 */ /* 0x0081e80008000c04 */
[----:B------:R-:W4:Y:S04]  /*0430*/  LDG.E R6, desc[UR8][R24.64+0xb8] ;  /* 0x0000b80818067981 */ /* 0x000f28000c1e1900 */
[----:B------:R-:W4:Y:S04]  /*0440*/  LDG.E R7, desc[UR8][R24.64+0xbc] ;  /* 0x0000bc0818077981 */ /* 0x000f28000c1e1900 */
[----:B------:R3:W-:Y:S04]  /*0450*/  STS.128 [UR4+0x80], R12 ;  /* 0x0000800cff007988 */ /* 0x0007e80008000c04 */
[----:B0-----:R-:W4:Y:S04]  /*0460*/  LDG.E R8, desc[UR8][R24.64+0xc0] ;  /* 0x0000c00818087981 */ /* 0x001f28000c1e1900 */
[----:B------:R-:W4:Y:S04]  /*0470*/  LDG.E R9, desc[UR8][R24.64+0xc4] ;  /* 0x0000c40818097981 */ /* 0x000f28000c1e1900 */
[----:B------:R-:W4:Y:S04]  /*0480*/  LDG.E R10, desc[UR8][R24.64+0xc8] ;  /* 0x0000c808180a7981 */ /* 0x000f28000c1e1900 */
[----:B-----5:R0:W-:Y:S04]  /*0490*/  STS.128 [UR4+0xa0], R20 ;  /* 0x0000a014ff007988 */ /* 0x0201e80008000c04 */
[----:B------:R-:W5:Y:S04]  /*04a0*/  LDG.E R11, desc[UR8][R24.64+0xcc] ;  /* 0x0000cc08180b7981 */ /* 0x000f68000c1e1900 */
        /* <DEDUP_REMOVED lines=8> */
[----:B--2---:R0:W-:Y:S04]  /*0530*/  STS.128 [UR4+0x90], R16 ;  /* 0x00009010ff007988 */ /* 0x0041e80008000c04 */
[----:B0-----:R-:W2:Y:S04]  /*0540*/  LDG.E R16, desc[UR8][R24.64+0xe0] ;  /* 0x0000e00818107981 */ /* 0x001ea8000c1e1900 */
[----:B------:R-:W2:Y:S04]  /*0550*/  LDG.E R17, desc[UR8][R24.64+0xe4] ;  /* 0x0000e40818117981 */ /* 0x000ea8000c1e1900 */
[----:B------:R-:W2:Y:S04]  /*0560*/  LDG.E R18, desc[UR8][R24.64+0xe8] ;  /* 0x0000e80818127981 */ /* 0x000ea8000c1e1900 */
[----:B------:R-:W2:Y:S04]  /*0570*/  LDG.E R19, desc[UR8][R24.64+0xec] ;  /* 0x0000ec0818137981 */ /* 0x000ea8000c1e1900 */
[----:B----4-:R0:W-:Y:S04]  /*0580*/  STS.128 [UR4+0xb0], R4 ;  /* 0x0000b004ff007988 */ /* 0x0101e80008000c04 */
[----:B-----5:R0:W-:Y:S04]  /*0590*/  STS.128 [UR4+0xc0], R8 ;  /* 0x0000c008ff007988 */ /* 0x0201e80008000c04 */
[----:B---3--:R0:W-:Y:S04]  /*05a0*/  STS.128 [UR4+0xd0], R12 ;  /* 0x0000d00cff007988 */ /* 0x0081e80008000c04 */
[----:B------:R0:W-:Y:S04]  /*05b0*/  STS.128 [UR4+0xf0], R20 ;  /* 0x0000f014ff007988 */ /* 0x0001e80008000c04 */
[----:B--2---:R0:W-:Y:S02]  /*05c0*/  STS.128 [UR4+0xe0], R16 ;  /* 0x0000e010ff007988 */ /* 0x0041e40008000c04 */
.L_x_1:
[----:B------:R-:W-:Y:S05]  /*05d0*/  BSYNC.RECONVERGENT B0 ;  /* 0x0000000000007941 */ /* 0x000fea0003800200 */
.L_x_0:
[----:B------:R-:W2:Y:S01]  /*05e0*/  LDCU.64 UR14, c[0x0][0x390] ;  /* 0x00007200ff0e77ac */ /* 0x000ea20008000a00 */
[----:B0-----:R-:W-:-:S04]  /*05f0*/  MOV R5, 0x400 ;  /* 0x0000040000057802 */ /* 0x001fc80000000f00 */
[----:B------:R-:W-:Y:S01]  /*0600*/  LEA R4, R0, R5, 0x18 ;  /* 0x0000000500047211 */ /* 0x000fe200078ec0ff */
[----:B-1----:R-:W-:-:S04]  /*0610*/  IMAD R0, R2, UR12, R3 ;  /* 0x0000000c02007c24 */ /* 0x002fc8000f8e0203 */
[----:B------:R-:W-:Y:S01]  /*0620*/  IMAD R5, R3, 0x234, R4 ;  /* 0x0000023403057824 */ /* 0x000fe200078e0204 */
[----:B--2---:R-:W-:Y:S01]  /*0630*/  UISETP.GE.AND UP0, UPT, UR14, 0x1, UPT ;  /* 0x000000010e00788c */ /* 0x004fe2000bf06270 */
[----:B------:R-:W-:Y:S01]  /*0640*/  VIADD R0, R0, UR15 ;  /* 0x0000000f00007c36 */ /* 0x000fe20008000000 */
[----:B------:R-:W-:Y:S07]  /*0650*/  BAR.SYNC.DEFER_BLOCKING 0x0 ;  /* 0x0000000000007b1d */ /* 0x000fee0000010000 */
[----:B------:R-:W-:Y:S05]  /*0660*/  BRA.U !UP0, `(.L_x_2) ;  /* 0x0000000508cc7547 */ /* 0x000fea000b800000 */
[----:B------:R-:W-:Y:S02]  /*0670*/  UISETP.GE.U32.AND UP0, UPT, UR14, 0x10, UPT ;  /* 0x000000100e00788c */ /* 0x000fe4000bf06070 */
[----:B------:R-:W-:Y:S01]  /*0680*/  ULOP3.LUT UR10, UR14, 0xf, URZ, 0xc0, !UPT ;  /* 0x0000000f0e0a7892 */ /* 0x000fe2000f8ec0ff */
[----:B------:R-:W-:-:S05]  /*0690*/  UMOV UR4, URZ ;  /* 0x000000ff00047c82 */ /* 0x000fca0008000000 */
[----:B------:R-:W-:Y:S01]  /*06a0*/  ISETP.NE.AND P1, PT, RZ, UR10, PT ;  /* 0x0000000aff007c0c */ /* 0x000fe2000bf25270 */
[----:B------:R-:W-:-:S12]  /*06b0*/  BRA.U !UP0, `(.L_x_3) ;  /* 0x0000000108b87547 */ /* 0x000fd8000b800000 */
[----:B------:R-:W0:Y:S01]  /*06c0*/  LDCU.64 UR6, c[0x0][0x380] ;  /* 0x00007000ff0677ac */ /* 0x000e220008000a00 */
[----:B------:R-:W-:Y:S01]  /*06d0*/  VIADD R2, R5, 0x2cc ;  /* 0x000002cc05027836 */ /* 0x000fe20000000000 */
[----:B------:R-:W-:-:S06]  /*06e0*/  ULOP3.LUT UR4, UR14, 0x7ffffff0, URZ, 0xc0, !UPT ;  /* 0x7ffffff00e047892 */ /* 0x000fcc000f8ec0ff */
[----:B------:R-:W-:Y:S01]  /*06f0*/  IMAD R8, RZ, RZ, -UR4 ;  /* 0x80000004ff087e24 */ /* 0x000fe2000f8e02ff */
[----:B0-----:R-:W-:-:S04]  /*0700*/  UIADD3 UR5, UP0, UPT, UR6, 0x7, URZ ;  /* 0x0000000706057890 */ /* 0x001fc8000ff1e0ff */
[----:B------:R-:W-:Y:S02]  /*0710*/  UIADD3.X UR6, UPT, UPT, URZ, UR7, URZ, UP0, !UPT ;  /* 0x00000007ff067290 */ /* 0x000fe400087fe4ff */
[----:B------:R-:W-:-:S04]  /*0720*/  IMAD.U32 R6, RZ, RZ, UR5 ;  /* 0x00000005ff067e24 */ /* 0x000fc8000f8e00ff */
[----:B------:R-:W-:-:S07]  /*0730*/  IMAD.U32 R7, RZ, RZ, UR6 ;  /* 0x00000006ff077e24 */ /* 0x000fce000f8e00ff */
.L_x_4:
[----:B------:R-:W2:Y:S04]  /*0740*/  LDG.E.U8 R13, desc[UR8][R6.64+-0x4] ;  /* 0xfffffc08060d7981 */ /* 0x000ea8000c1e1100 */
[----:B------:R-:W2:Y:S04]  /*0750*/  LDG.E.U8 R14, desc[UR8][R6.64+-0x5] ;  /* 0xfffffb08060e7981 */ /* 0x000ea8000c1e1100 */
[----:B------:R-:W3:Y:S04]  /*0760*/  LDG.E.U8 R15, desc[UR8][R6.64+-0x6] ;  /* 0xfffffa08060f7981 */ /* 0x000ee8000c1e1100 */
[----:B------:R-:W3:Y:S04]  /*0770*/  LDG.E.U8 R16, desc[UR8][R6.64+-0x7] ;  /* 0xfffff90806107981 */ /* 0x000ee8000c1e1100 */
[----:B------:R-:W4:Y:S04]  /*0780*/  LDG.E.U8 R17, desc[UR8][R6.64] ;  /* 0x0000000806117981 */ /* 0x000f28000c1e1100 */
[----:B------:R-:W4:Y:S04]  /*0790*/  LDG.E.U8 R18, desc[UR8][R6.64+-0x1] ;  /* 0xffffff0806127981 */ /* 0x000f28000c1e1100 */
[----:B------:R-:W5:Y:S04]  /*07a0*/  LDG.E.U8 R19, desc[UR8][R6.64+-0x2] ;  /* 0xfffffe0806137981 */ /* 0x000f68000c1e1100 */
        /* <DEDUP_REMOVED lines=8> */
[----:B------:R0:W5:Y:S01]  /*0830*/  LDG.E.U8 R10, desc[UR8][R6.64+0x5] ;  /* 0x00000508060a7981 */ /* 0x000162000c1e1100 */
[----:B------:R-:W-:-:S05]  /*0840*/  VIADD R8, R8, 0x10 ;  /* 0x0000001008087836 */ /* 0x000fca0000000000 */
[----:B------:R-:W-:Y:S02]  /*0850*/  ISETP.NE.AND P0, PT, R8, RZ, PT ;  /* 0x000000ff0800720c */ /* 0x000fe40003f05270 */
[----:B0-----:R-:W-:-:S05]  /*0860*/  IADD3 R6, P2, PT, R6, 0x10, RZ ;  /* 0x0000001006067810 */ /* 0x001fca0007f5e0ff */
[----:B------:R-:W-:Y:S01]  /*0870*/  IMAD.X R7, RZ, RZ, R7, P2 ;  /* 0x000000ffff077224 */ /* 0x000fe200010e0607 */
[----:B--2---:R-:W-:Y:S02]  /*0880*/  PRMT R13, R14, 0x3340, R13 ;  /* 0x000033400e0d7816 */ /* 0x004fe4000000000d */
[----:B---3--:R-:W-:-:S04]  /*0890*/  PRMT R16, R16, 0x3340, R15 ;  /* 0x0000334010107816 */ /* 0x008fc8000000000f */
[----:B------:R-:W-:Y:S02]  /*08a0*/  PRMT R13, R16, 0x5410, R13 ;  /* 0x00005410100d7816 */ /* 0x000fe4000000000d */
[----:B----4-:R-:W-:-:S03]  /*08b0*/  PRMT R17, R18, 0x3340, R17 ;  /* 0x0000334012117816 */ /* 0x010fc60000000011 */
[----:B------:R-:W-:Y:S01]  /*08c0*/  STS [R2+-0xc], R13 ;  /* 0xfffff40d02007388 */ /* 0x000fe20000000800 */
[----:B-----5:R-:W-:-:S04]  /*08d0*/  PRMT R20, R20, 0x3340, R19 ;  /* 0x0000334014147816 */ /* 0x020fc80000000013 */
[----:B------:R-:W-:Y:S02]  /*08e0*/  PRMT R17, R20, 0x5410, R17 ;  /* 0x0000541014117816 */ /* 0x000fe40000000011 */
[----:B------:R-:W-:-:S03]  /*08f0*/  PRMT R21, R22, 0x3340, R21 ;  /* 0x0000334016157816 */ /* 0x000fc60000000015 */
[----:B------:R-:W-:Y:S01]  /*0900*/  STS [R2+-0x8], R17 ;  /* 0xfffff81102007388 */ /* 0x000fe20000000800 */
[----:B------:R-:W-:-:S04]  /*0910*/  PRMT R24, R24, 0x3340, R23 ;  /* 0x0000334018187816 */ /* 0x000fc80000000017 */
[----:B------:R-:W-:Y:S02]  /*0920*/  PRMT R21, R24, 0x5410, R21 ;  /* 0x0000541018157816 */ /* 0x000fe40000000015 */
[----:B------:R-:W-:-:S03]  /*0930*/  PRMT R11, R11, 0x3340, R12 ;  /* 0x000033400b0b7816 */ /* 0x000fc6000000000c */
[----:B------:R-:W-:Y:S01]  /*0940*/  STS [R2+-0x4], R21 ;  /* 0xfffffc1502007388 */ /* 0x000fe20000000800 */
[----:B------:R-:W-:-:S04]  /*0950*/  PRMT R10, R10, 0x3340, R9 ;  /* 0x000033400a0a7816 */ /* 0x000fc80000000009 */
[----:B------:R-:W-:-:S05]  /*0960*/  PRMT R11, R10, 0x5410, R11 ;  /* 0x000054100a0b7816 */ /* 0x000fca000000000b */
[----:B------:R0:W-:Y:S02]  /*0970*/  STS [R2], R11 ;  /* 0x0000000b02007388 */ /* 0x0001e40000000800 */
[----:B0-----:R-:W-:Y:S01]  /*0980*/  VIADD R2, R2, 0x10 ;  /* 0x0000001002027836 */ /* 0x001fe20000000000 */
[----:B------:R-:W-:Y:S06]  /*0990*/  @P0 BRA `(.L_x_4) ;  /* 0xfffffffc00680947 */ /* 0x000fec000383ffff */
.L_x_3:
[----:B------:R-:W-:Y:S05]  /*09a0*/  @!P1 BRA `(.L_x_2) ;  /* 0x0000000000fc9947 */ /* 0x000fea0003800000 */
[----:B------:R-:W-:Y:S02]  /*09b0*/  UISETP.GE.U32.AND UP1, UPT, UR10, 0x8, UPT ;  /* 0x000000080a00788c */ /* 0x000fe4000bf26070 */
[----:B------:R-:W-:-:S04]  /*09c0*/  ULOP3.LUT UR11, UR14, 0x7, URZ, 0xc0, !UPT ;  /* 0x000000070e0b7892 */ /* 0x000fc8000f8ec0ff */
[----:B------:R-:W-:-:S03]  /*09d0*/  UISETP.NE.AND UP0, UPT, UR11, URZ, UPT ;  /* 0x000000ff0b00728c */ /* 0x000fc6000bf05270 */
[----:B------:R-:W-:Y:S08]  /*09e0*/  BRA.U !UP1, `(.L_x_5) ;  /* 0x0000000109587547 */ /* 0x000ff0000b800000 */
[----:B------:R-:W0:Y:S02]  /*09f0*/  LDCU.64 UR6, c[0x0][0x380] ;  /* 0x00007000ff0677ac */ /* 0x000e240008000a00 */
[----:B0-----:R-:W-:-:S04]  /*0a00*/  UIADD3 UR5, UP1, UPT, UR4, UR6, URZ ;  /* 0x0000000604057290 */ /* 0x001fc8000ff3e0ff */
[----:B------:R-:W-:Y:S02]  /*0a10*/  UIADD3.X UR6, UPT, UPT, URZ, UR7, URZ, UP1, !UPT ;  /* 0x00000007ff067290 */ /* 0x000fe40008ffe4ff */
[----:B------:R-:W-:-:S04]  /*0a20*/  IMAD.U32 R6, RZ, RZ, UR5 ;  /* 0x00000005ff067e24 */ /* 0x000fc8000f8e00ff */
[----:B------:R-:W-:-:S05]  /*0a30*/  IMAD.U32 R7, RZ, RZ, UR6 ;  /* 0x00000006ff077e24 */ /* 0x000fca000f8e00ff */
[----:B------:R-:W2:Y:S04]  /*0a40*/  LDG.E.U8 R2, desc[UR8][R6.64] ;  /* 0x0000000806027981 */ /* 0x000ea8000c1e1100 */
[----:B------:R-:W3:Y:S04]  /*0a50*/  LDG.E.U8 R8, desc[UR8][R6.64+0x1] ;  /* 0x0000010806087981 */ /* 0x000ee8000c1e1100 */
[----:B------:R-:W4:Y:S04]  /*0a60*/  LDG.E.U8 R10, desc[UR8][R6.64+0x2] ;  /* 0x00000208060a7981 */ /* 0x000f28000c1e1100 */
[----:B------:R-:W5:Y:S04]  /*0a70*/  LDG.E.U8 R12, desc[UR8][R6.64+0x3] ;  /* 0x00000308060c7981 */ /* 0x000f68000c1e1100 */
[----:B------:R-:W5:Y:S04]  /*0a80*/  LDG.E.U8 R14, desc[UR8][R6.64+0x4] ;  /* 0x00000408060e7981 */ /* 0x000f68000c1e1100 */
[----:B------:R-:W5:Y:S04]  /*0a90*/  LDG.E.U8 R16, desc[UR8][R6.64+0x5] ;  /* 0x0000050806107981 */ /* 0x000f68000c1e1100 */
[----:B------:R-:W5:Y:S04]  /*0aa0*/  LDG.E.U8 R18, desc[UR8][R6.64+0x6] ;  /* 0x0000060806127981 */ /* 0x000f68000c1e1100 */
[----:B------:R-:W5:Y:S04]  /*0ab0*/  LDG.E.U8 R20, desc[UR8][R6.64+0x7] ;  /* 0x0000070806147981 */ /* 0x000f68000c1e1100 */
[----:B--2---:R0:W-:Y:S04]  /*0ac0*/  STS.U8 [R5+UR4+0x2c0], R2 ;  /* 0x0002c00205007988 */ /* 0x0041e80008000004 */
[----:B---3--:R0:W-:Y:S04]  /*0ad0*/  STS.U8 [R5+UR4+0x2c1], R8 ;  /* 0x0002c10805007988 */ /* 0x0081e80008000004 */
[----:B----4-:R0:W-:Y:S04]  /*0ae0*/  STS.U8 [R5+UR4+0x2c2], R10 ;  /* 0x0002c20a05007988 */ /* 0x0101e80008000004 */
[----:B-----5:R0:W-:Y:S04]  /*0af0*/  STS.U8 [R5+UR4+0x2c3], R12 ;  /* 0x0002c30c05007988 */ /* 0x0201e80008000004 */
[----:B------:R0:W-:Y:S04]  /*0b00*/  STS.U8 [R5+UR4+0x2c4], R14 ;  /* 0x0002c40e05007988 */ /* 0x0001e80008000004 */
[----:B------:R0:W-:Y:S04]  /*0b10*/  STS.U8 [R5+UR4+0x2c5], R16 ;  /* 0x0002c51005007988 */ /* 0x0001e80008000004 */
[----:B------:R0:W-:Y:S04]  /*0b20*/  STS.U8 [R5+UR4+0x2c6], R18 ;  /* 0x0002c61205007988 */ /* 0x0001e80008000004 */
[----:B------:R0:W-:Y:S01]  /*0b30*/  STS.U8 [R5+UR4+0x2c7], R20 ;  /* 0x0002c71405007988 */ /* 0x0001e20008000004 */
[----:B------:R-:W-:-:S12]  /*0b40*/  UIADD3 UR4, UPT, UPT, UR4, 0x8, URZ ;  /* 0x0000000804047890 */ /* 0x000fd8000fffe0ff */
.L_x_5:
[----:B------:R-:W-:Y:S05]  /*0b50*/  BRA.U !UP0, `(.L_x_2) ;  /* 0x0000000108907547 */ /* 0x000fea000b800000 */
[----:B------:R-:W-:Y:S02]  /*0b60*/  UISETP.GE.U32.AND UP1, UPT, UR11, 0x4, UPT ;  /* 0x000000040b00788c */ /* 0x000fe4000bf26070 */
[----:B------:R-:W-:-:S04]  /*0b70*/  ULOP3.LUT UR5, UR14, 0x3, URZ, 0xc0, !UPT ;  /* 0x000000030e057892 */ /* 0x000fc8000f8ec0ff */
[----:B------:R-:W-:-:S03]  /*0b80*/  UISETP.NE.AND UP0, UPT, UR5, URZ, UPT ;  /* 0x000000ff0500728c */ /* 0x000fc6000bf05270 */
[----:B------:R-:W-:Y:S08]  /*0b90*/  BRA.U !UP1, `(.L_x_6) ;  /* 0x0000000109387547 */ /* 0x000ff0000b800000 */
[----:B------:R-:W1:Y:S02]  /*0ba0*/  LDCU.64 UR6, c[0x0][0x380] ;  /* 0x00007000ff0677ac */ /* 0x000e640008000a00 */
[----:B-1----:R-:W-:-:S04]  /*0bb0*/  UIADD3 UR6, UP1, UPT, UR4, UR6, URZ ;  /* 0x0000000604067290 */ /* 0x002fc8000ff3e0ff */
[----:B------:R-:W-:Y:S02]  /*0bc0*/  UIADD3.X UR7, UPT, UPT, URZ, UR7, URZ, UP1, !UPT ;  /* 0x00000007ff077290 */ /* 0x000fe40008ffe4ff */
[----:B------:R-:W-:-:S04]  /*0bd0*/  IMAD.U32 R6, RZ, RZ, UR6 ;  /* 0x00000006ff067e24 */ /* 0x000fc8000f8e00ff */
[----:B------:R-:W-:-:S05]  /*0be0*/  IMAD.U32 R7, RZ, RZ, UR7 ;  /* 0x00000007ff077e24 */ /* 0x000fca000f8e00ff */
[----:B0-----:R-:W2:Y:S04]  /*0bf0*/  LDG.E.U8 R2, desc[UR8][R6.64] ;  /* 0x0000000806027981 */ /* 0x001ea8000c1e1100 */
[----:B------:R-:W3:Y:S04]  /*0c00*/  LDG.E.U8 R8, desc[UR8][R6.64+0x1] ;  /* 0x0000010806087981 */ /* 0x000ee8000c1e1100 */
[----:B------:R-:W4:Y:S04]  /*0c10*/  LDG.E.U8 R10, desc[UR8][R6.64+0x2] ;  /* 0x00000208060a7981 */ /* 0x000f28000c1e1100 */
[----:B------:R-:W5:Y:S04]  /*0c20*/  LDG.E.U8 R12, desc[UR8][R6.64+0x3] ;  /* 0x00000308060c7981 */ /* 0x000f68000c1e1100 */
[----:B--2---:R1:W-:Y:S04]  /*0c30*/  STS.U8 [R5+UR4+0x2c0], R2 ;  /* 0x0002c00205007988 */ /* 0x0043e80008000004 */
[----:B---3--:R1:W-:Y:S04]  /*0c40*/  STS.U8 [R5+UR4+0x2c1], R8 ;  /* 0x0002c10805007988 */ /* 0x0083e80008000004 */
[----:B----4-:R1:W-:Y:S04]  /*0c50*/  STS.U8 [R5+UR4+0x2c2], R10 ;  /* 0x0002c20a05007988 */ /* 0x0103e80008000004 */
[----:B-----5:R1:W-:Y:S01]  /*0c60*/  STS.U8 [R5+UR4+0x2c3], R12 ;  /* 0x0002c30c05007988 */ /* 0x0203e20008000004 */
[----:B------:R-:W-:-:S12]  /*0c70*/  UIADD3 UR4, UPT, UPT, UR4, 0x4, URZ ;  /* 0x0000000404047890 */ /* 0x000fd8000fffe0ff */
.L_x_6:
[----:B------:R-:W-:Y:S05]  /*0c80*/  BRA.U !UP0, `(.L_x_2) ;  /* 0x0000000108447547 */ /* 0x000fea000b800000 */
[----:B------:R-:W2:Y:S01]  /*0c90*/  LDCU.64 UR6, c[0x0][0x380] ;  /* 0x00007000ff0677ac */ /* 0x000ea20008000a00 */
[----:B01----:R-:W-:Y:S01]  /*0ca0*/  IMAD.U32 R2, RZ, RZ, UR4 ;  /* 0x00000004ff027e24 */ /* 0x003fe2000f8e00ff */
[----:B------:R-:W-:-:S03]  /*0cb0*/  UIADD3 UR5, UPT, UPT, -UR5, URZ, URZ ;  /* 0x000000ff05057290 */ /* 0x000fc6000fffe1ff */
[----:B------:R-:W-:-:S05]  /*0cc0*/  IMAD R7, R3, 0x234, R2 ;  /* 0x0000023403077824 */ /* 0x000fca00078e0202 */
[----:B------:R-:W-:Y:S01]  /*0cd0*/  IADD3 R2, PT, PT, R7, 0x2c0, R4 ;  /* 0x000002c007027810 */ /* 0x000fe20007ffe004 */
[----:B--2---:R-:W-:-:S04]  /*0ce0*/  UIADD3 UR4, UP0, UPT, UR4, UR6, URZ ;  /* 0x0000000604047290 */ /* 0x004fc8000ff1e0ff */
[----:B------:R-:W-:-:S12]  /*0cf0*/  UIADD3.X UR6, UPT, UPT, URZ, UR7, URZ, UP0, !UPT ;  /* 0x00000007ff067290 */ /* 0x000fd800087fe4ff */
.L_x_7:
[----:B------:R-:W-:Y:S02]  /*0d00*/  IMAD.U32 R7, RZ, RZ, UR6 ;  /* 0x00000006ff077e24 */ /* 0x000fe4000f8e00ff */
[----:B------:R-:W-:-:S05]  /*0d10*/  IMAD.U32 R6, RZ, RZ, UR4 ;  /* 0x00000004ff067e24 */ /* 0x000fca000f8e00ff */
[----:B------:R-:W2:Y:S01]  /*0d20*/  LDG.E.U8 R7, desc[UR8][R6.64] ;  /* 0x0000000806077981 */ /* 0x000ea2000c1e1100 */
[----:B------:R-:W-:Y:S02]  /*0d30*/  UIADD3 UR4, UP0, UPT, UR4, 0x1, URZ ;  /* 0x0000000104047890 */ /* 0x000fe4000ff1e0ff */
[----:B------:R-:W-:Y:S02]  /*0d40*/  UIADD3 UR5, UPT, UPT, UR5, 0x1, URZ ;  /* 0x0000000105057890 */ /* 0x000fe4000fffe0ff */
[----:B------:R-:W-:Y:S02]  /*0d50*/  UIADD3.X UR6, UPT, UPT, URZ, UR6, URZ, UP0, !UPT ;  /* 0x00000006ff067290 */ /* 0x000fe400087fe4ff */
[----:B------:R-:W-:Y:S01]  /*0d60*/  UISETP.NE.AND UP0, UPT, UR5, URZ, UPT ;  /* 0x000000ff0500728c */ /* 0x000fe2000bf05270 */
[----:B--2---:R0:W-:Y:S02]  /*0d70*/  STS.U8 [R2], R7 ;  /* 0x0000000702007388 */ /* 0x0041e40000000000 */
[----:B0-----:R-:W-:-:S06]  /*0d80*/  VIADD R2, R2, 0x1 ;  /* 0x0000000102027836 */ /* 0x001fcc0000000000 */
[----:B------:R-:W-:Y:S05]  /*0d90*/  BRA.U UP0, `(.L_x_7) ;  /* 0xfffffffd00d87547 */ /* 0x000fea000b83ffff */
.L_x_2:
[--C-:B01----:R-:W-:Y:S01]  /*0da0*/  SHF.R.U32.HI R2, RZ, 0x18, R0.reuse ;  /* 0x00000018ff027819 */ /* 0x103fe20000011600 */
[----:B------:R0:W-:Y:S01]  /*0db0*/  STS.U8 [R5+UR14+0x2c0], R0 ;  /* 0x0002c00005007988 */ /* 0x0001e2000800000e */
[--C-:B------:R-:W-:Y:S01]  /*0dc0*/  SHF.R.U32.HI R6, RZ, 0x10, R0.reuse ;  /* 0x00000010ff067819 */ /* 0x100fe20000011600 */
[----:B------:R-:W-:Y:S01]  /*0dd0*/  IMAD.MOV.U32 R10, RZ, RZ, 0x6a09e667 ;  /* 0x6a09e667ff0a7424 */ /* 0x000fe200078e00ff */
[----:B------:R-:W-:Y:S01]  /*0de0*/  SHF.R.U32.HI R8, RZ, 0x8, R0 ;  /* 0x00000008ff087819 */ /* 0x000fe20000011600 */
[----:B------:R1:W-:Y:S01]  /*0df0*/  STS.U8 [R5+UR14+0x2c3], R2 ;  /* 0x0002c30205007988 */ /* 0x0003e2000800000e */
[----:B------:R-:W-:Y:S01]  /*0e00*/  IMAD.MOV.U32 R12, RZ, RZ, -0x4498517b ;  /* 0xbb67ae85ff0c7424 */ /* 0x000fe200078e00ff */
[----:B------:R-:W-:Y:S01]  /*0e10*/  UIADD3 UR4, UPT, UPT, UR14, 0x4, URZ ;  /* 0x000000040e047890 */ /* 0x000fe2000fffe0ff */
[----:B------:R-:W-:Y:S01]  /*0e20*/  IMAD.MOV.U32 R14, RZ, RZ, 0x3c6ef372 ;  /* 0x3c6ef372ff0e7424 */ /* 0x000fe200078e00ff */
[----:B------:R2:W-:Y:S01]  /*0e30*/  STS.U8 [R5+UR14+0x2c2], R6 ;  /* 0x0002c20605007988 */ /* 0x0005e2000800000e */
[----:B------:R-:W-:Y:S01]  /*0e40*/  IMAD.MOV.U32 R16, RZ, RZ, -0x64fa9774 ;  /* 0x9b05688cff107424 */ /* 0x000fe200078e00ff */
[----:B------:R-:W-:Y:S01]  /*0e50*/  UISETP.LT.U32.AND UP0, UPT, UR4, 0x40, UPT ;  /* 0x000000400400788c */ /* 0x000fe2000bf01070 */
[----:B0-----:R-:W-:Y:S01]  /*0e60*/  IMAD.MOV.U32 R0, RZ, RZ, -0x5ab00ac6 ;  /* 0xa54ff53aff007424 */ /* 0x001fe200078e00ff */
[----:B------:R2:W-:Y:S01]  /*0e70*/  STS.U8 [R5+UR14+0x2c1], R8 ;  /* 0x0002c10805007988 */ /* 0x0005e2000800000e */
[----:B------:R-:W-:Y:S01]  /*0e80*/  IMAD.MOV.U32 R18, RZ, RZ, 0x1f83d9ab ;  /* 0x1f83d9abff127424 */ /* 0x000fe200078e00ff */
[----:B------:R-:W-:Y:S01]  /*0e90*/  USEL UR6, UR4, 0x40, UP0 ;  /* 0x0000004004067887 */ /* 0x000fe20008000000 */
[----:B-1----:R-:W-:Y:S01]  /*0ea0*/  IMAD.MOV.U32 R2, RZ, RZ, 0x510e527f ;  /* 0x510e527fff027424 */ /* 0x002fe200078e00ff */
[----:B------:R2:W-:Y:S01]  /*0eb0*/  STS [R5+0x180], R10 ;  /* 0x0001800a05007388 */ /* 0x0005e20000000800 */
[----:B------:R-:W-:Y:S01]  /*0ec0*/  IMAD.MOV.U32 R20, RZ, RZ, 0x5be0cd19 ;  /* 0x5be0cd19ff147424 */ /* 0x000fe200078e00ff */
[----:B------:R-:W-:-:S02]  /*0ed0*/  UISETP.GT.U32.AND UP0, UPT, UR14, -0x5, UPT ;  /* 0xfffffffb0e00788c */ /* 0x000fc4000bf04070 */
[----:B------:R2:W-:Y:S04]  /*0ee0*/  STS [R5+0x184], R12 ;  /* 0x0001840c05007388 */ /* 0x0005e80000000800 */
[----:B------:R2:W-:Y:S04]  /*0ef0*/  STS [R5+0x188], R14 ;  /* 0x0001880e05007388 */ /* 0x0005e80000000800 */
[----:B------:R2:W-:Y:S04]  /*0f00*/  STS [R5+0x18c], R0 ;  /* 0x00018c0005007388 */ /* 0x0005e80000000800 */
[----:B------:R2:W-:Y:S04]  /*0f10*/  STS [R5+0x190], R2 ;  /* 0x0001900205007388 */ /* 0x0005e80000000800 */
[----:B------:R2:W-:Y:S04]  /*0f20*/  STS [R5+0x194], R16 ;  /* 0x0001941005007388 */ /* 0x0005e80000000800 */
[----:B------:R2:W-:Y:S04]  /*0f30*/  STS [R5+0x198], R18 ;  /* 0x0001981205007388 */ /* 0x0005e80000000800 */
[----:B------:R2:W-:Y:S01]  /*0f40*/  STS [R5+0x19c], R20 ;  /* 0x00019c1405007388 */ /* 0x0005e20000000800 */
[----:B------:R-:W-:Y:S05]  /*0f50*/  BRA.U UP0, `(.L_x_8) ;  /* 0x0000000100d47547 */ /* 0x000fea000b800000 */
[----:B------:R-:W-:Y:S01]  /*0f60*/  USHF.R.U64 UR10, UR6, 0x2, URZ ;  /* 0x00000002060a7899 */ /* 0x000fe200080012ff */
[----:B--2---:R-:W-:Y:S02]  /*0f70*/  VIADD R0, R5, 0x2c0 ;  /* 0x000002c005007836 */ /* 0x004fe40000000000 */
[----:B------:R-:W-:Y:S02]  /*0f80*/  IMAD.MOV.U32 R6, RZ, RZ, RZ ;  /* 0x000000ffff067224 */ /* 0x000fe400078e00ff */
[----:B------:R-:W-:Y:S01]  /*0f90*/  IMAD.MOV.U32 R8, RZ, RZ, RZ ;  /* 0x000000ffff087224 */ /* 0x000fe200078e00ff */
[----:B------:R-:W-:-:S04]  /*0fa0*/  ISETP.LT.U32.AND P0, PT, RZ, UR10, PT ;  /* 0x0000000aff007c0c */ /* 0x000fc8000bf01070 */
[----:B------:R-:W-:-:S13]  /*0fb0*/  ISETP.GT.U32.AND.EX P0, PT, RZ, RZ, PT, P0 ;  /* 0x000000ffff00720c */ /* 0x000fda0003f04100 */
[----:B------:R-:W0:Y:S01]  /*0fc0*/  @!P0 LDS R7, [R0] ;  /* 0x0000000000078984 */ /* 0x000e220000000800 */
[----:B------:R-:W-:-:S05]  /*0fd0*/  @!P0 IMAD.MOV.U32 R6, RZ, RZ, 0x1 ;  /* 0x00000001ff068424 */ /* 0x000fca00078e00ff */
[C---:B------:R-:W-:Y:S02]  /*0fe0*/  IADD3 R2, P3, PT, -R6.reuse, UR10, RZ ;  /* 0x0000000a06027c10 */ /* 0x040fe4000ff7e1ff */
[----:B------:R-:W-:Y:S02]  /*0ff0*/  ISETP.LT.U32.AND P2, PT, R6, UR10, PT ;  /* 0x0000000a06007c0c */ /* 0x000fe4000bf41070 */
[----:B------:R-:W-:Y:S01]  /*1000*/  ISETP.LE.U32.AND P1, PT, R2, 0x3, PT ;  /* 0x000000030200780c */ /* 0x000fe20003f23070 */
[----:B------:R-:W-:Y:S01]  /*1010*/  IMAD.X R2, RZ, RZ, ~R8, P3 ;  /* 0x000000ffff027224 */ /* 0x000fe200018e0e08 */
[----:B------:R-:W-:-:S04]  /*1020*/  ISETP.GT.U32.AND.EX P2, PT, RZ, R8, PT, P2 ;  /* 0x00000008ff00720c */ /* 0x000fc80003f44120 */
[----:B------:R-:W-:Y:S01]  /*1030*/  ISETP.LE.U32.OR.EX P1, PT, R2, RZ, !P2, P1 ;  /* 0x000000ff0200720c */ /* 0x000fe20005723510 */
[----:B0-----:R0:W-:Y:S02]  /*1040*/  @!P0 STS [R0+-0x1c0], R7 ;  /* 0xfffe400700008388 */ /* 0x0011e40000000800 */
[----:B0-----:R-:W-:-:S10]  /*1050*/  @!P0 VIADD R0, R0, 0x4 ;  /* 0x0000000400008836 */ /* 0x001fd40000000000 */
[----:B------:R-:W-:Y:S05]  /*1060*/  @P1 BRA `(.L_x_9) ;  /* 0x0000000000441947 */ /* 0x000fea0003800000 */
[----:B------:R-:W-:Y:S01]  /*1070*/  UIADD3 UR5, UP0, UPT, UR10, -0x3, URZ ;  /* 0xfffffffd0a057890 */ /* 0x000fe2000ff1e0ff */
[----:B------:R-:W-:-:S03]  /*1080*/  PLOP3.LUT P0, PT, PT, PT, PT, 0x8, 0x80 ;  /* 0x000000000080781c */ /* 0x000fc60003f0e170 */
[----:B------:R-:W-:-:S12]  /*1090*/  UIADD3.X UR7, UPT, UPT, URZ, -0x1, URZ, UP0, !UPT ;  /* 0xffffffffff077890 */ /* 0x000fd800087fe4ff */
.L_x_10:
[----:B------:R-:W0:Y:S01]  /*10a0*/  LDS R7, [R0] ;  /* 0x0000000000077984 */ /* 0x000e220000000800 */
[----:B------:R-:W-:-:S03]  /*10b0*/  IADD3 R6, P1, PT, R6, 0x4, RZ ;  /* 0x0000000406067810 */ /* 0x000fc60007f3e0ff */
[----:B------:R-:W1:Y:S02]  /*10c0*/  LDS R9, [R0+0x4] ;  /* 0x0000040000097984 */ /* 0x000e640000000800 */
[----:B------:R-:W-:Y:S01]  /*10d0*/  IMAD.X R8, RZ, RZ, R8, P1 ;  /* 0x000000ffff087224 */ /* 0x000fe200008e0608 */
[----:B------:R-:W-:Y:S01]  /*10e0*/  ISETP.GE.U32.AND P1, PT, R6, UR5, PT ;  /* 0x0000000506007c0c */ /* 0x000fe2000bf26070 */
[----:B------:R-:W2:Y:S03]  /*10f0*/  LDS R11, [R0+0x8] ;  /* 0x00000800000b7984 */ /* 0x000ea60000000800 */
[----:B------:R-:W-:Y:S01]  /*1100*/  ISETP.GE.U32.AND.EX P1, PT, R8, UR7, PT, P1 ;  /* 0x0000000708007c0c */ /* 0x000fe2000bf26110 */
[----:B------:R-:W3:Y:S04]  /*1110*/  LDS R13, [R0+0xc] ;  /* 0x00000c00000d7984 */ /* 0x000ee80000000800 */
[----:B0-----:R-:W-:Y:S04]  /*1120*/  STS [R0+-0x1c0], R7 ;  /* 0xfffe400700007388 */ /* 0x001fe80000000800 */
[----:B-1----:R-:W-:Y:S04]  /*1130*/  STS [R0+-0x1bc], R9 ;  /* 0xfffe440900007388 */ /* 0x002fe80000000800 */
[----:B--2---:R-:W-:Y:S04]  /*1140*/  STS [R0+-0x1b8], R11 ;  /* 0xfffe480b00007388 */ /* 0x004fe80000000800 */
[----:B---3--:R0:W-:Y:S02]  /*1150*/  STS [R0+-0x1b4], R13 ;  /* 0xfffe4c0d00007388 */ /* 0x0081e40000000800 */
[----:B0-----:R-:W-:Y:S01]  /*1160*/  VIADD R0, R0, 0x10 ;  /* 0x0000001000007836 */ /* 0x001fe20000000000 */
[----:B------:R-:W-:Y:S06]  /*1170*/  @!P1 BRA `(.L_x_10) ;  /* 0xfffffffc00c89947 */ /* 0x000fec000383ffff */
.L_x_9:
[C---:B------:R-:W-:Y:S02]  /*1180*/  IADD3 R2, P3, PT, -R6.reuse, UR10, RZ ;  /* 0x0000000a06027c10 */ /* 0x040fe4000ff7e1ff */
[----:B------:R-:W-:Y:S02]  /*1190*/  ISETP.LT.U32.AND P2, PT, R6, UR10, PT ;  /* 0x0000000a06007c0c */ /* 0x000fe4000bf41070 */
[----:B------:R-:W-:Y:S01]  /*11a0*/  ISETP.LE.U32.AND P1, PT, R2, 0x1, PT ;  /* 0x000000010200780c */ /* 0x000fe20003f23070 */
[----:B------:R-:W-:Y:S01]  /*11b0*/  IMAD.X R2, RZ, RZ, ~R8, P3 ;  /* 0x000000ffff027224 */ /* 0x000fe200018e0e08 */
[----:B------:R-:W-:-:S04]  /*11c0*/  ISETP.GT.U32.AND.EX P2, PT, RZ, R8, PT, P2 ;  /* 0x00000008ff00720c */ /* 0x000fc80003f44120 */
[----:B------:R-:W-:-:S13]  /*11d0*/  ISETP.LE.U32.OR.EX P1, PT, R2, RZ, !P2, P1 ;  /* 0x000000ff0200720c */ /* 0x000fda0005723510 */
[----:B------:R-:W-:Y:S05]  /*11e0*/  @P1 BRA `(.L_x_11) ;  /* 0x0000000000201947 */ /* 0x000fea0003800000 */
[----:B------:R-:W0:Y:S01]  /*11f0*/  LDS R7, [R0] ;  /* 0x0000000000077984 */ /* 0x000e220000000800 */
[----:B------:R-:W-:Y:S02]  /*1200*/  IADD3 R6, P1, PT, R6, 0x2, RZ ;  /* 0x0000000206067810 */ /* 0x000fe40007f3e0ff */
[----:B------:R-:W-:Y:S01]  /*1210*/  PLOP3.LUT P0, PT, PT, PT, PT, 0x8, 0x80 ;  /* 0x000000000080781c */ /* 0x000fe20003f0e170 */
[----:B------:R-:W1:Y:S02]  /*1220*/  LDS R9, [R0+0x4] ;  /* 0x0000040000097984 */ /* 0x000e640000000800 */
[----:B------:R-:W-:Y:S02]  /*1230*/  IMAD.X R8, RZ, RZ, R8, P1 ;  /* 0x000000ffff087224 */ /* 0x000fe400008e0608 */
[----:B0-----:R-:W-:Y:S04]  /*1240*/  STS [R0+-0x1c0], R7 ;  /* 0xfffe400700007388 */ /* 0x001fe80000000800 */
[----:B-1----:R0:W-:Y:S02]  /*1250*/  STS [R0+-0x1bc], R9 ;  /* 0xfffe440900007388 */ /* 0x0021e40000000800 */
[----:B0-----:R-:W-:-:S07]  /*1260*/  VIADD R0, R0, 0x8 ;  /* 0x0000000800007836 */ /* 0x001fce0000000000 */
.L_x_11:
[----:B------:R-:W-:-:S04]  /*1270*/  ISETP.LT.U32.AND P1, PT, R6, UR10, PT ;  /* 0x0000000a06007c0c */ /* 0x000fc8000bf21070 */
[----:B------:R-:W-:-:S13]  /*1280*/  ISETP.LT.U32.OR.EX P0, PT, R8, RZ, P0, P1 ;  /* 0x000000ff0800720c */ /* 0x000fda0000701510 */
[----:B------:R-:W0:Y:S04]  /*1290*/  @P0 LDS R7, [R0] ;  /* 0x0000000000070984 */ /* 0x000e280000000800 */
[----:B0-----:R0:W-:Y:S02]  /*12a0*/  @P0 STS [R0+-0x1c0], R7 ;  /* 0xfffe400700000388 */ /* 0x0011e40000000800 */
.L_x_8:
[----:B0-2---:R-:W-:-:S05]  /*12b0*/  IMAD.U32 R0, RZ, RZ, UR6 ;  /* 0x00000006ff007e24 */ /* 0x005fca000f8e00ff */
[----:B------:R-:W-:-:S04]  /*12c0*/  LOP3.LUT R13, R0, 0x3, RZ, 0xc0, !PT ;  /* 0x00000003000d7812 */ /* 0x000fc800078ec0ff */
[----:B------:R-:W-:-:S04]  /*12d0*/  ISETP.NE.U32.AND P0, PT, R13, RZ, PT ;  /* 0x000000ff0d00720c */ /* 0x000fc80003f05070 */
[----:B------:R-:W-:-:S13]  /*12e0*/  ISETP.NE.AND.EX P0, PT, RZ, RZ, PT, P0 ;  /* 0x000000ffff00720c */ /* 0x000fda0003f05300 */
[----:B------:R-:W-:Y:S05]  /*12f0*/  @!P0 BRA `(.L_x_12) ;  /* 0x0000000000d88947 */ /* 0x000fea0003800000 */
[----:B------:R-:W-:Y:S01]  /*1300*/  ISETP.GT.U32.AND P0, PT, R13, RZ, PT ;  /* 0x000000ff0d00720c */ /* 0x000fe20003f04070 */
[----:B------:R-:W-:Y:S01]  /*1310*/  IMAD.MOV.U32 R12, RZ, RZ, RZ ;  /* 0x000000ffff0c7224 */ /* 0x000fe200078e00ff */
[----:B------:R-:W-:Y:S01]  /*1320*/  LOP3.LUT R0, R0, 0x7c, RZ, 0xc0, !PT ;  /* 0x0000007c00007812 */ /* 0x000fe200078ec0ff */
[----:B------:R-:W-:Y:S01]  /*1330*/  IMAD.MOV.U32 R11, RZ, RZ, RZ ;  /* 0x000000ffff0b7224 */ /* 0x000fe200078e00ff */
[----:B------:R-:W-:-:S03]  /*1340*/  ISETP.GT.U32.AND.EX P0, PT, RZ, RZ, PT, P0 ;  /* 0x000000ffff00720c */ /* 0x000fc60003f04100 */
[----:B------:R-:W-:-:S05]  /*1350*/  IMAD R7, R3, 0x234, R0 ;  /* 0x0000023403077824 */ /* 0x000fca00078e0200 */
[----:B------:R-:W-:-:S05]  /*1360*/  IADD3 R7, PT, PT, R7, 0x2c0, R4 ;  /* 0x000002c007077810 */ /* 0x000fca0007ffe004 */
[----:B------:R-:W0:Y:S01]  /*1370*/  @!P0 LDS.U8 R0, [R7] ;  /* 0x0000000007008984 */ /* 0x000e220000000000 */
[----:B------:R-:W-:-:S05]  /*1380*/  @!P0 IMAD.MOV.U32 R12, RZ, RZ, 0x1 ;  /* 0x00000001ff0c8424 */ /* 0x000fca00078e00ff */
[----:B------:R-:W-:Y:S02]  /*1390*/  IADD3 R2, P3, PT, -R12, R13, RZ ;  /* 0x0000000d0c027210 */ /* 0x000fe40007f7e1ff */
[----:B------:R-:W-:Y:S02]  /*13a0*/  ISETP.GT.U32.AND P2, PT, R13, R12, PT ;  /* 0x0000000c0d00720c */ /* 0x000fe40003f44070 */
[----:B------:R-:W-:Y:S01]  /*13b0*/  ISETP.LE.U32.AND P1, PT, R2, 0x3, PT ;  /* 0x000000030200780c */ /* 0x000fe20003f23070 */
[----:B------:R-:W-:Y:S01]  /*13c0*/  IMAD.X R2, RZ, RZ, ~R11, P3 ;  /* 0x000000ffff027224 */ /* 0x000fe200018e0e0b */
[----:B------:R-:W-:-:S04]  /*13d0*/  ISETP.GT.U32.AND.EX P2, PT, RZ, R11, PT, P2 ;  /* 0x0000000bff00720c */ /* 0x000fc80003f44120 */
[----:B------:R-:W-:Y:S01]  /*13e0*/  ISETP.LE.U32.OR.EX P1, PT, R2, RZ, !P2, P1 ;  /* 0x000000ff0200720c */ /* 0x000fe20005723510 */
[----:B0-----:R0:W-:Y:S02]  /*13f0*/  @!P0 STS.U8 [R7+-0x1c0], R0 ;  /* 0xfffe400007008388 */ /* 0x0011e40000000000 */
[----:B0-----:R-:W-:-:S10]  /*1400*/  @!P0 VIADD R7, R7, 0x1 ;  /* 0x0000000107078836 */ /* 0x001fd40000000000 */
[----:B------:R-:W-:Y:S05]  /*1410*/  @P1 BRA `(.L_x_13) ;  /* 0x0000000000441947 */ /* 0x000fea0003800000 */
[----:B------:R-:W-:Y:S02]  /*1420*/  IADD3 R9, P1, PT, R13, -0x3, RZ ;  /* 0xfffffffd0d097810 */ /* 0x000fe40007f3e0ff */
[----:B------:R-:W-:-:S03]  /*1430*/  PLOP3.LUT P0, PT, PT, PT, PT, 0x8, 0x80 ;  /* 0x000000000080781c */ /* 0x000fc60003f0e170 */
[----:B------:R-:W-:-:S10]  /*1440*/  IMAD.X R10, RZ, RZ, -0x1, P1 ;  /* 0xffffffffff0a7424 */ /* 0x000fd400008e06ff */
.L_x_14:
[----:B------:R-:W0:Y:S01]  /*1450*/  LDS.U8 R0, [R7] ;  /* 0x0000000007007984 */ /* 0x000e220000000000 */
[----:B------:R-:W-:-:S03]  /*1460*/  IADD3 R12, P1, PT, R12, 0x4, RZ ;  /* 0x000000040c0c7810 */ /* 0x000fc60007f3e0ff */
[----:B------:R-:W1:Y:S02]  /*1470*/  LDS.U8 R2, [R7+0x1] ;  /* 0x0000010007027984 */ /* 0x000e640000000000 */
[----:B------:R-:W-:Y:S01]  /*1480*/  IMAD.X R11, RZ, RZ, R11, P1 ;  /* 0x000000ffff0b7224 */ /* 0x000fe200008e060b */
[----:B------:R-:W-:Y:S01]  /*1490*/  ISETP.GE.U32.AND P1, PT, R12, R9, PT ;  /* 0x000000090c00720c */ /* 0x000fe20003f26070 */
[----:B------:R-:W2:Y:S03]  /*14a0*/  LDS.U8 R6, [R7+0x2] ;  /* 0x0000020007067984 */ /* 0x000ea60000000000 */
[----:B------:R-:W-:Y:S01]  /*14b0*/  ISETP.GE.U32.AND.EX P1, PT, R11, R10, PT, P1 ;  /* 0x0000000a0b00720c */ /* 0x000fe20003f26110 */
[----:B------:R-:W3:Y:S04]  /*14c0*/  LDS.U8 R8, [R7+0x3] ;  /* 0x0000030007087984 */ /* 0x000ee80000000000 */
[----:B0-----:R-:W-:Y:S04]  /*14d0*/  STS.U8 [R7+-0x1c0], R0 ;  /* 0xfffe400007007388 */ /* 0x001fe80000000000 */
[----:B-1----:R-:W-:Y:S04]  /*14e0*/  STS.U8 [R7+-0x1bf], R2 ;  /* 0xfffe410207007388 */ /* 0x002fe80000000000 */
[----:B--2---:R-:W-:Y:S04]  /*14f0*/  STS.U8 [R7+-0x1be], R6 ;  /* 0xfffe420607007388 */ /* 0x004fe80000000000 */
[----:B---3--:R0:W-:Y:S02]  /*1500*/  STS.U8 [R7+-0x1bd], R8 ;  /* 0xfffe430807007388 */ /* 0x0081e40000000000 */
[----:B0-----:R-:W-:Y:S01]  /*1510*/  VIADD R7, R7, 0x4 ;  /* 0x0000000407077836 */ /* 0x001fe20000000000 */
[----:B------:R-:W-:Y:S06]  /*1520*/  @!P1 BRA `(.L_x_14) ;  /* 0xfffffffc00c89947 */ /* 0x000fec000383ffff */
.L_x_13:
[----:B------:R-:W-:Y:S02]  /*1530*/  IADD3 R0, P3, PT, -R12, R13, RZ ;  /* 0x0000000d0c007210 */ /* 0x000fe40007f7e1ff */
[----:B------:R-:W-:Y:S02]  /*1540*/  ISETP.GT.U32.AND P2, PT, R13, R12, PT ;  /* 0x0000000c0d00720c */ /* 0x000fe40003f44070 */
[----:B------:R-:W-:Y:S01]  /*1550*/  ISETP.LE.U32.AND P1, PT, R0, 0x1, PT ;  /* 0x000000010000780c */ /* 0x000fe20003f23070 */
[----:B------:R-:W-:Y:S01]  /*1560*/  IMAD.X R0, RZ, RZ, ~R11, P3 ;  /* 0x000000ffff007224 */ /* 0x000fe200018e0e0b */
[----:B------:R-:W-:-:S04]  /*1570*/  ISETP.GT.U32.AND.EX P2, PT, RZ, R11, PT, P2 ;  /* 0x0000000bff00720c */ /* 0x000fc80003f44120 */
[----:B------:R-:W-:-:S13]  /*1580*/  ISETP.LE.U32.OR.EX P1, PT, R0, RZ, !P2, P1 ;  /* 0x000000ff0000720c */ /* 0x000fda0005723510 */
[----:B------:R-:W-:Y:S05]  /*1590*/  @P1 BRA `(.L_x_15) ;  /* 0x0000000000201947 */ /* 0x000fea0003800000 */
[----:B------:R-:W0:Y:S01]  /*15a0*/  LDS.U8 R0, [R7] ;  /* 0x0000000007007984 */ /* 0x000e220000000000 */
[----:B------:R-:W-:Y:S02]  /*15b0*/  IADD3 R12, P1, PT, R12, 0x2, RZ ;  /* 0x000000020c0c7810 */ /* 0x000fe40007f3e0ff */
[----:B------:R-:W-:Y:S01]  /*15c0*/  PLOP3.LUT P0, PT, PT, PT, PT, 0x8, 0x80 ;  /* 0x000000000080781c */ /* 0x000fe20003f0e170 */
[----:B------:R-:W1:Y:S02]  /*15d0*/  LDS.U8 R2, [R7+0x1] ;  /* 0x0000010007027984 */ /* 0x000e640000000000 */
[----:B------:R-:W-:Y:S02]  /*15e0*/  IMAD.X R11, RZ, RZ, R11, P1 ;  /* 0x000000ffff0b7224 */ /* 0x000fe400008e060b */
[----:B0-----:R-:W-:Y:S04]  /*15f0*/  STS.U8 [R7+-0x1c0], R0 ;  /* 0xfffe400007007388 */ /* 0x001fe80000000000 */
[----:B-1----:R0:W-:Y:S02]  /*1600*/  STS.U8 [R7+-0x1bf], R2 ;  /* 0xfffe410207007388 */ /* 0x0021e40000000000 */
[----:B0-----:R-:W-:-:S07]  /*1610*/  VIADD R7, R7, 0x2 ;  /* 0x0000000207077836 */ /* 0x001fce0000000000 */
.L_x_15:
[----:B------:R-:W-:-:S04]  /*1620*/  ISETP.LT.U32.AND P1, PT, R12, R13, PT ;  /* 0x0000000d0c00720c */ /* 0x000fc80003f21070 */
[----:B------:R-:W-:-:S13]  /*1630*/  ISETP.LT.U32.OR.EX P0, PT, R11, RZ, P0, P1 ;  /* 0x000000ff0b00720c */ /* 0x000fda0000701510 */
[----:B------:R-:W0:Y:S04]  /*1640*/  @P0 LDS.U8 R0, [R7] ;  /* 0x0000000007000984 */ /* 0x000e280000000000 */
[----:B0-----:R0:W-:Y:S02]  /*1650*/  @P0 STS.U8 [R7+-0x1c0], R0 ;  /* 0xfffe400007000388 */ /* 0x0011e40000000000 */
.L_x_12:
[----:B------:R-:W-:Y:S01]  /*1660*/  UISETP.GE.U32.AND UP0, UPT, UR4, 0x40, UPT ;  /* 0x000000400400788c */ /* 0x000fe2000bf06070 */
[----:B0-----:R-:W-:-:S08]  /*1670*/  IMAD.MOV.U32 R0, RZ, RZ, RZ ;  /* 0x000000ffff007224 */ /* 0x001fd000078e00ff */
[----:B------:R-:W-:Y:S05]  /*1680*/  BRA.U !UP0, `(.L_x_16) ;  /* 0x0000002d08107547 */ /* 0x000fea000b800000 */
[----:B------:R-:W0:Y:S01]  /*1690*/  LDS R7, [R5+0x104] ;  /* 0x0001040005077984 */ /* 0x000e220000000800 */
[----:B------:R-:W-:-:S03]  /*16a0*/  UIADD3 UR5, UPT, UPT, -UR6, UR4, URZ ;  /* 0x0000000406057290 */ /* 0x000fc6000fffe1ff */
[----:B------:R-:W1:Y:S01]  /*16b0*/  LDS R11, [R5+0x108] ;  /* 0x00010800050b7984 */ /* 0x000e620000000800 */
[----:B------:R-:W-:-:S03]  /*16c0*/  UMOV UR4, 0x1a4 ;  /* 0x000001a400047882 */ /* 0x000fc60000000000 */
[----:B------:R-:W2:Y:S04]  /*16d0*/  LDS R6, [R5+0x10c] ;  /* 0x00010c0005067984 */ /* 0x000ea80000000800 */
[----:B------:R-:W3:Y:S04]  /*16e0*/  LDS R0, [R5+0x110] ;  /* 0x0001100005007984 */ /* 0x000ee80000000800 */
[----:B------:R-:W4:Y:S01]  /*16f0*/  LDS R2, [R5+0x114] ;  /* 0x0001140005027984 */ /* 0x000f220000000800 */
[C---:B0-----:R-:W-:Y:S02]  /*1700*/  PRMT R8, R7.reuse, 0x7771, RZ ;  /* 0x0000777107087816 */ /* 0x041fe400000000ff */
[----:B------:R-:W-:-:S02]  /*1710*/  PRMT R9, R7, 0x7772, RZ ;  /* 0x0000777207097816 */ /* 0x000fc400000000ff */
[C---:B------:R-:W-:Y:S01]  /*1720*/  PRMT R10, R7.reuse, 0x7773, RZ ;  /* 0x00007773070a7816 */ /* 0x040fe200000000ff */
[----:B------:R-:W-:Y:S01]  /*1730*/  IMAD.U32 R8, R8, 0x10000, RZ ;  /* 0x0001000008087824 */ /* 0x000fe200078e00ff */
[----:B------:R-:W-:Y:S02]  /*1740*/  PRMT R7, R7, 0x7770, RZ ;  /* 0x0000777007077816 */ /* 0x000fe400000000ff */
[----:B------:R-:W-:Y:S02]  /*1750*/  PRMT R9, R10, 0x6540, R9 ;  /* 0x000065400a097816 */ /* 0x000fe40000000009 */
[----:B-1----:R-:W-:Y:S01]  /*1760*/  PRMT R12, R11, 0x7772, RZ ;  /* 0x000077720b0c7816 */ /* 0x002fe200000000ff */
[----:B------:R-:W-:Y:S01]  /*1770*/  IMAD.SHL.U32 R7, R7, 0x1000000, RZ ;  /* 0x0100000007077824 */ /* 0x000fe200078e00ff */
[----:B------:R-:W-:Y:S02]  /*1780*/  LOP3.LUT R8, R9, 0xff0000, R8, 0xf8, !PT ;  /* 0x00ff000009087812 */ /* 0x000fe400078ef808 */
[----:B------:R-:W-:-:S02]  /*1790*/  PRMT R13, R11, 0x7773, RZ ;  /* 0x000077730b0d7816 */ /* 0x000fc400000000ff */
[----:B------:R-:W-:Y:S02]  /*17a0*/  LOP3.LUT R10, R8, R7, RZ, 0xfc, !PT ;  /* 0x00000007080a7212 */ /* 0x000fe400078efcff */
[----:B------:R-:W0:Y:S01]  /*17b0*/  LDS R7, [R5+0x118] ;  /* 0x0001180005077984 */ /* 0x000e220000000800 */
[----:B------:R-:W-:Y:S02]  /*17c0*/  PRMT R9, R11, 0x7771, RZ ;  /* 0x000077710b097816 */ /* 0x000fe400000000ff */
[----:B------:R-:W-:Y:S01]  /*17d0*/  PRMT R12, R13, 0x6540, R12 ;  /* 0x000065400d0c7816 */ /* 0x000fe2000000000c */
[----:B------:R-:W1:Y:S01]  /*17e0*/  LDS R8, [R5+0x11c] ;  /* 0x00011c0005087984 */ /* 0x000e620000000800 */
[C---:B--2---:R-:W-:Y:S01]  /*17f0*/  PRMT R13, R6.reuse, 0x7771, RZ ;  /* 0x00007771060d7816 */ /* 0x044fe200000000ff */
[----:B------:R-:W-:Y:S01]  /*1800*/  IMAD.U32 R9, R9, 0x10000, RZ ;  /* 0x0001000009097824 */ /* 0x000fe200078e00ff */
[C---:B------:R-:W-:Y:S01]  /*1810*/  PRMT R14, R6.reuse, 0x7772, RZ ;  /* 0x00007772060e7816 */ /* 0x040fe200000000ff */
[----:B------:R2:W-:Y:S01]  /*1820*/  STS [R5+0x1a4], R10 ;  /* 0x0001a40a05007388 */ /* 0x0005e20000000800 */
[----:B------:R-:W-:Y:S01]  /*1830*/  PRMT R15, R6, 0x7773, RZ ;  /* 0x00007773060f7816 */ /* 0x000fe200000000ff */
[----:B------:R-:W-:Y:S01]  /*1840*/  IMAD.U32 R13, R13, 0x10000, RZ ;  /* 0x000100000d0d7824 */ /* 0x000fe200078e00ff */
[----:B------:R-:W-:-:S02]  /*1850*/  PRMT R11, R11, 0x7770, RZ ;  /* 0x000077700b0b7816 */ /* 0x000fc400000000ff */
[----:B------:R-:W-:Y:S02]  /*1860*/  LOP3.LUT R9, R12, 0xff0000, R9, 0xf8, !PT ;  /* 0x00ff00000c097812 */ /* 0x000fe400078ef809 */
[----:B------:R-:W-:Y:S02]  /*1870*/  PRMT R14, R15, 0x6540, R14 ;  /* 0x000065400f0e7816 */ /* 0x000fe4000000000e */
[----:B------:R-:W-:Y:S01]  /*1880*/  PRMT R12, R6, 0x7770, RZ ;  /* 0x00007770060c7816 */ /* 0x000fe200000000ff */
[----:B------:R-:W-:Y:S01]  /*1890*/  IMAD.SHL.U32 R6, R11, 0x1000000, RZ ;  /* 0x010000000b067824 */ /* 0x000fe200078e00ff */
[----:B------:R-:W-:Y:S02]  /*18a0*/  LOP3.LUT R13, R14, 0xff0000, R13, 0xf8, !PT ;  /* 0x00ff00000e0d7812 */ /* 0x000fe400078ef80d */
[----:B---3--:R-:W-:Y:S01]  /*18b0*/  PRMT R11, R0, 0x7771, RZ ;  /* 0x00007771000b7816 */ /* 0x008fe200000000ff */
[----:B------:R-:W-:Y:S01]  /*18c0*/  IMAD.SHL.U32 R14, R12, 0x1000000, RZ ;  /* 0x010000000c0e7824 */ /* 0x000fe200078e00ff */
[----:B------:R-:W-:-:S02]  /*18d0*/  LOP3.LUT R12, R9, R6, RZ, 0xfc, !PT ;  /* 0x00000006090c7212 */ /* 0x000fc400078efcff */
[----:B------:R-:W3:Y:S01]  /*18e0*/  LDS R9, [R5+0x120] ;  /* 0x0001200005097984 */ /* 0x000ee20000000800 */
[C---:B------:R-:W-:Y:S01]  /*18f0*/  PRMT R6, R0.reuse, 0x7772, RZ ;  /* 0x0000777200067816 */ /* 0x040fe200000000ff */
[----:B--2---:R-:W-:Y:S01]  /*1900*/  IMAD.U32 R10, R11, 0x10000, RZ ;  /* 0x000100000b0a7824 */ /* 0x004fe200078e00ff */
[----:B------:R-:W-:Y:S01]  /*1910*/  LOP3.LUT R14, R13, R14, RZ, 0xfc, !PT ;  /* 0x0000000e0d0e7212 */ /* 0x000fe200078efcff */
[----:B------:R1:W-:Y:S01]  /*1920*/  STS [R5+0x1a8], R12 ;  /* 0x0001a80c05007388 */ /* 0x0003e20000000800 */
[----:B------:R-:W-:Y:S02]  /*1930*/  PRMT R15, R0, 0x7773, RZ ;  /* 0x00007773000f7816 */ /* 0x000fe400000000ff */
[----:B----4-:R-:W-:Y:S01]  /*1940*/  PRMT R13, R2, 0x7771, RZ ;  /* 0x00007771020d7816 */ /* 0x010fe200000000ff */
[----:B------:R-:W-:Y:S01]  /*1950*/  STS [R5+0x1ac], R14 ;  /* 0x0001ac0e05007388 */ /* 0x000fe20000000800 */
[----:B------:R-:W-:Y:S02]  /*1960*/  PRMT R0, R0, 0x7770, RZ ;  /* 0x0000777000007816 */ /* 0x000fe400000000ff */
[C---:B------:R-:W-:Y:S01]  /*1970*/  PRMT R16, R2.reuse, 0x7772, RZ ;  /* 0x0000777202107816 */ /* 0x040fe200000000ff */
[----:B------:R-:W-:Y:S01]  /*1980*/  IMAD.U32 R13, R13, 0x10000, RZ ;  /* 0x000100000d0d7824 */ /* 0x000fe200078e00ff */
[----:B------:R-:W-:Y:S01]  /*1990*/  PRMT R17, R2, 0x7773, RZ ;  /* 0x0000777302117816 */ /* 0x000fe200000000ff */
[----:B------:R-:W-:Y:S01]  /*19a0*/  IMAD.SHL.U32 R11, R0, 0x1000000, RZ ;  /* 0x01000000000b7824 */ /* 0x000fe200078e00ff */
[----:B------:R-:W-:Y:S01]  /*19b0*/  PRMT R15, R15, 0x6540, R6 ;  /* 0x000065400f0f7816 */ /* 0x000fe20000000006 */
[----:B------:R-:W-:Y:S01]  /*19c0*/  LDS R0, [R5+0x128] ;  /* 0x0001280005007984 */ /* 0x000fe20000000800 */
[----:B------:R-:W-:-:S02]  /*19d0*/  PRMT R2, R2, 0x7770, RZ ;  /* 0x0000777002027816 */ /* 0x000fc400000000ff */
[----:B------:R-:W-:Y:S01]  /*19e0*/  PRMT R16, R17, 0x6540, R16 ;  /* 0x0000654011107816 */ /* 0x000fe20000000010 */
[----:B------:R-:W2:Y:S01]  /*19f0*/  LDS R6, [R5+0x124] ;  /* 0x0001240005067984 */ /* 0x000ea20000000800 */
[----:B------:R-:W-:Y:S01]  /*1a00*/  LOP3.LUT R10, R15, 0xff0000, R10, 0xf8, !PT ;  /* 0x00ff00000f0a7812 */ /* 0x000fe200078ef80a */
[----:B------:R-:W-:Y:S01]  /*1a10*/  IMAD.SHL.U32 R2, R2, 0x1000000, RZ ;  /* 0x0100000002027824 */ /* 0x000fe200078e00ff */
[----:B------:R-:W-:Y:S02]  /*1a20*/  LOP3.LUT R13, R16, 0xff0000, R13, 0xf8, !PT ;  /* 0x00ff0000100d7812 */ /* 0x000fe400078ef80d */
[----:B------:R-:W-:Y:S02]  /*1a30*/  LOP3.LUT R10, R10, R11, RZ, 0xfc, !PT ;  /* 0x0000000b0a0a7212 */ /* 0x000fe400078efcff */
[----:B0-----:R-:W-:Y:S02]  /*1a40*/  PRMT R11, R7, 0x7771, RZ ;  /* 0x00007771070b7816 */ /* 0x001fe400000000ff */
[----:B------:R-:W-:Y:S01]  /*1a50*/  LOP3.LUT R16, R13, R2, RZ, 0xfc, !PT ;  /* 0x000000020d107212 */ /* 0x000fe200078efcff */
[----:B------:R0:W-:Y:S01]  /*1a60*/  STS [R5+0x1b0], R10 ;  /* 0x0001b00a05007388 */ /* 0x0001e20000000800 */
[----:B------:R-:W-:-:S02]  /*1a70*/  PRMT R13, R7, 0x7772, RZ ;  /* 0x00007772070d7816 */ /* 0x000fc400000000ff */
[----:B------:R-:W-:Y:S01]  /*1a80*/  PRMT R18, R7, 0x7773, RZ ;  /* 0x0000777307127816 */ /* 0x000fe200000000ff */
[----:B------:R-:W4:Y:S01]  /*1a90*/  LDS R2, [R5+0x12c] ;  /* 0x00012c0005027984 */ /* 0x000f220000000800 */
[----:B-1----:R-:W-:Y:S02]  /*1aa0*/  PRMT R12, R8, 0x7771, RZ ;  /* 0x00007771080c7816 */ /* 0x002fe400000000ff */
[----:B------:R-:W-:Y:S01]  /*1ab0*/  PRMT R13, R18, 0x6540, R13 ;  /* 0x00006540120d7816 */ /* 0x000fe2000000000d */
[----:B------:R1:W-:Y:S01]  /*1ac0*/  STS [R5+0x1b4], R16 ;  /* 0x0001b41005007388 */ /* 0x0003e20000000800 */
[C---:B------:R-:W-:Y:S01]  /*1ad0*/  PRMT R15, R8.reuse, 0x7772, RZ ;  /* 0x00007772080f7816 */ /* 0x040fe200000000ff */
[----:B0-----:R-:W-:Y:S01]  /*1ae0*/  IMAD.U32 R10, R11, 0x10000, RZ ;  /* 0x000100000b0a7824 */ /* 0x001fe200078e00ff */
[----:B------:R-:W-:Y:S01]  /*1af0*/  PRMT R20, R8, 0x7773, RZ ;  /* 0x0000777308147816 */ /* 0x000fe200000000ff */
[----:B------:R-:W-:Y:S01]  /*1b00*/  IMAD.U32 R12, R12, 0x10000, RZ ;  /* 0x000100000c0c7824 */ /* 0x000fe200078e00ff */
[----:B------:R-:W-:-:S02]  /*1b10*/  PRMT R8, R8, 0x7770, RZ ;  /* 0x0000777008087816 */ /* 0x000fc400000000ff */
[----:B------:R-:W-:Y:S02]  /*1b20*/  LOP3.LUT R13, R13, 0xff0000, R10, 0xf8, !PT ;  /* 0x00ff00000d0d7812 */ /* 0x000fe400078ef80a */
[----:B------:R-:W-:Y:S01]  /*1b30*/  PRMT R10, R7, 0x7770, RZ ;  /* 0x00007770070a7816 */ /* 0x000fe200000000ff */
[----:B------:R-:W-:Y:S01]  /*1b40*/  IMAD.SHL.U32 R8, R8, 0x1000000, RZ ;  /* 0x0100000008087824 */ /* 0x000fe200078e00ff */
[----:B------:R-:W-:Y:S01]  /*1b50*/  PRMT R15, R20, 0x6540, R15 ;  /* 0x00006540140f7816 */ /* 0x000fe2000000000f */
[----:B------:R-:W0:Y:S01]  /*1b60*/  LDS R7, [R5+0x134] ;  /* 0x0001340005077984 */ /* 0x000e220000000800 */
[----:B---3--:R-:W-:Y:S01]  /*1b70*/  PRMT R11, R9, 0x7772, RZ ;  /* 0x00007772090b7816 */ /* 0x008fe200000000ff */
[----:B------:R-:W-:Y:S01]  /*1b80*/  IMAD.SHL.U32 R10, R10, 0x1000000, RZ ;  /* 0x010000000a0a7824 */ /* 0x000fe200078e00ff */
[----:B------:R-:W-:Y:S02]  /*1b90*/  LOP3.LUT R15, R15, 0xff0000, R12, 0xf8, !PT ;  /* 0x00ff00000f0f7812 */ /* 0x000fe400078ef80c */
[----:B------:R-:W-:-:S02]  /*1ba0*/  PRMT R18, R9, 0x7773, RZ ;  /* 0x0000777309127816 */ /* 0x000fc400000000ff */
[----:B------:R-:W-:Y:S02]  /*1bb0*/  LOP3.LUT R12, R13, R10, RZ, 0xfc, !PT ;  /* 0x0000000a0d0c7212 */ /* 0x000fe400078efcff */
[----:B------:R-:W-:Y:S02]  /*1bc0*/  PRMT R10, R9, 0x7771, RZ ;  /* 0x00007771090a7816 */ /* 0x000fe400000000ff */
[----:B------:R-:W-:Y:S01]  /*1bd0*/  PRMT R11, R18, 0x6540, R11 ;  /* 0x00006540120b7816 */ /* 0x000fe2000000000b */
[----:B------:R3:W-:Y:S01]  /*1be0*/  STS [R5+0x1b8], R12 ;  /* 0x0001b80c05007388 */ /* 0x0007e20000000800 */
[----:B------:R-:W-:Y:S01]  /*1bf0*/  LOP3.LUT R14, R15, R8, RZ, 0xfc, !PT ;  /* 0x000000080f0e7212 */ /* 0x000fe200078efcff */
[----:B------:R-:W-:Y:S01]  /*1c00*/  IMAD.U32 R10, R10, 0x10000, RZ ;  /* 0x000100000a0a7824 */ /* 0x000fe200078e00ff */
[C---:B--2---:R-:W-:Y:S02]  /*1c10*/  PRMT R8, R6.reuse, 0x7772, RZ ;  /* 0x0000777206087816 */ /* 0x044fe400000000ff */
[----:B------:R-:W-:Y:S01]  /*1c20*/  PRMT R15, R6, 0x7773, RZ ;  /* 0x00007773060f7816 */ /* 0x000fe200000000ff */
[----:B------:R2:W-:Y:S01]  /*1c30*/  STS [R5+0x1bc], R14 ;  /* 0x0001bc0e05007388 */ /* 0x0005e20000000800 */
[----:B------:R-:W-:-:S02]  /*1c40*/  LOP3.LUT R13, R11, 0xff0000, R10, 0xf8, !PT ;  /* 0x00ff00000b0d7812 */ /* 0x000fc400078ef80a */
[----:B------:R-:W-:Y:S01]  /*1c50*/  PRMT R11, R9, 0x7770, RZ ;  /* 0x00007770090b7816 */ /* 0x000fe200000000ff */
[----:B------:R-:W5:Y:S01]  /*1c60*/  LDS R10, [R5+0x100] ;  /* 0x00010000050a7984 */ /* 0x000f620000000800 */
[----:B------:R-:W-:Y:S02]  /*1c70*/  PRMT R17, R15, 0x6540, R8 ;  /* 0x000065400f117816 */ /* 0x000fe40000000008 */
[----:B------:R-:W-:Y:S01]  /*1c80*/  PRMT R15, R6, 0x7771, RZ ;  /* 0x00007771060f7816 */ /* 0x000fe200000000ff */
[----:B------:R-:W5:Y:S01]  /*1c90*/  LDS R9, [R5+0x138] ;  /* 0x0001380005097984 */ /* 0x000f620000000800 */
[----:B-1----:R-:W-:Y:S01]  /*1ca0*/  IMAD.SHL.U32 R16, R11, 0x1000000, RZ ;  /* 0x010000000b107824 */ /* 0x002fe200078e00ff */
[C---:B------:R-:W-:Y:S02]  /*1cb0*/  PRMT R18, R0.reuse, 0x7772, RZ ;  /* 0x0000777200127816 */ /* 0x040fe400000000ff */
[----:B------:R-:W1:Y:S01]  /*1cc0*/  LDS R11, [R5+0x13c] ;  /* 0x00013c00050b7984 */ /* 0x000e620000000800 */
[----:B---3--:R-:W-:Y:S01]  /*1cd0*/  IMAD.U32 R12, R15, 0x10000, RZ ;  /* 0x000100000f0c7824 */ /* 0x008fe200078e00ff */
[----:B------:R-:W-:-:S02]  /*1ce0*/  PRMT R15, R0, 0x7773, RZ ;  /* 0x00007773000f7816 */ /* 0x000fc400000000ff */
[----:B------:R-:W3:Y:S01]  /*1cf0*/  LDS R8, [R5+0x130] ;  /* 0x0001300005087984 */ /* 0x000ee20000000800 */
[----:B------:R-:W-:Y:S02]  /*1d00*/  LOP3.LUT R16, R13, R16, RZ, 0xfc, !PT ;  /* 0x000000100d107212 */ /* 0x000fe400078efcff */
[----:B------:R-:W-:Y:S02]  /*1d10*/  PRMT R15, R15, 0x6540, R18 ;  /* 0x000065400f0f7816 */ /* 0x000fe40000000012 */
[C---:B----4-:R-:W-:Y:S01]  /*1d20*/  PRMT R13, R2.reuse, 0x7772, RZ ;  /* 0x00007772020d7816 */ /* 0x050fe200000000ff */
[----:B------:R-:W-:Y:S01]  /*1d30*/  STS [R5+0x1c0], R16 ;  /* 0x0001c01005007388 */ /* 0x000fe20000000800 */
[----:B------:R-:W-:Y:S02]  /*1d40*/  PRMT R18, R2, 0x7773, RZ ;  /* 0x0000777302127816 */ /* 0x000fe400000000ff */
[----:B------:R-:W-:Y:S02]  /*1d50*/  PRMT R6, R6, 0x7770, RZ ;  /* 0x0000777006067816 */ /* 0x000fe400000000ff */
[----:B------:R-:W-:-:S02]  /*1d60*/  LOP3.LUT R12, R17, 0xff0000, R12, 0xf8, !PT ;  /* 0x00ff0000110c7812 */ /* 0x000fc400078ef80c */
[----:B------:R-:W-:Y:S02]  /*1d70*/  PRMT R17, R2, 0x7771, RZ ;  /* 0x0000777102117816 */ /* 0x000fe400000000ff */
[----:B------:R-:W-:Y:S01]  /*1d80*/  PRMT R18, R18, 0x6540, R13 ;  /* 0x0000654012127816 */ /* 0x000fe2000000000d */
[----:B------:R-:W-:Y:S01]  /*1d90*/  IMAD.SHL.U32 R13, R6, 0x1000000, RZ ;  /* 0x01000000060d7824 */ /* 0x000fe200078e00ff */
[----:B--2---:R-:W-:Y:S01]  /*1da0*/  PRMT R14, R0, 0x7771, RZ ;  /* 0x00007771000e7816 */ /* 0x004fe200000000ff */
[----:B------:R-:W-:Y:S01]  /*1db0*/  IMAD.U32 R17, R17, 0x10000, RZ ;  /* 0x0001000011117824 */ /* 0x000fe200078e00ff */
[----:B------:R-:W-:Y:S02]  /*1dc0*/  PRMT R2, R2, 0x7770, RZ ;  /* 0x0000777002027816 */ /* 0x000fe400000000ff */
[----:B------:R-:W-:Y:S01]  /*1dd0*/  LOP3.LUT R6, R12, R13, RZ, 0xfc, !PT ;  /* 0x0000000d0c067212 */ /* 0x000fe200078efcff */
[----:B------:R-:W-:Y:S01]  /*1de0*/  IMAD.U32 R14, R14, 0x10000, RZ ;  /* 0x000100000e0e7824 */ /* 0x000fe200078e00ff */
[C---:B0-----:R-:W-:Y:S01]  /*1df0*/  PRMT R12, R7.reuse, 0x7771, RZ ;  /* 0x00007771070c7816 */ /* 0x041fe200000000ff */
[----:B------:R-:W-:Y:S01]  /*1e00*/  IMAD.SHL.U32 R2, R2, 0x1000000, RZ ;  /* 0x0100000002027824 */ /* 0x000fe200078e00ff */
[----:B------:R-:W-:Y:S01]  /*1e10*/  LOP3.LUT R17, R18, 0xff0000, R17, 0xf8, !PT ;  /* 0x00ff000012117812 */ /* 0x000fe200078ef811 */
[----:B------:R-:W-:Y:S01]  /*1e20*/  STS [R5+0x1c4], R6 ;  /* 0x0001c40605007388 */ /* 0x000fe20000000800 */
[----:B------:R-:W-:-:S02]  /*1e30*/  PRMT R13, R7, 0x7772, RZ ;  /* 0x00007772070d7816 */ /* 0x000fc400000000ff */
[----:B------:R-:W-:Y:S02]  /*1e40*/  PRMT R18, R7, 0x7773, RZ ;  /* 0x0000777307127816 */ /* 0x000fe400000000ff */
[----:B------:R-:W-:Y:S01]  /*1e50*/  LOP3.LUT R14, R15, 0xff0000, R14, 0xf8, !PT ;  /* 0x00ff00000f0e7812 */ /* 0x000fe200078ef80e */
[----:B------:R-:W-:Y:S01]  /*1e60*/  IMAD.U32 R15, R12, 0x10000, RZ ;  /* 0x000100000c0f7824 */ /* 0x000fe200078e00ff */
[----:B------:R-:W-:Y:S02]  /*1e70*/  PRMT R0, R0, 0x7770, RZ ;  /* 0x0000777000007816 */ /* 0x000fe400000000ff */
[----:B------:R-:W-:Y:S02]  /*1e80*/  PRMT R7, R7, 0x7770, RZ ;  /* 0x0000777007077816 */ /* 0x000fe400000000ff */
[----:B------:R-:W-:Y:S01]  /*1e90*/  PRMT R18, R18, 0x6540, R13 ;  /* 0x0000654012127816 */ /* 0x000fe2000000000d */
[----:B------:R-:W-:Y:S01]  /*1ea0*/  IMAD.SHL.U32 R13, R0, 0x1000000, RZ ;  /* 0x01000000000d7824 */ /* 0x000fe200078e00ff */
[----:B------:R-:W-:Y:S01]  /*1eb0*/  LOP3.LUT R12, R17, R2, RZ, 0xfc, !PT ;  /* 0x00000002110c7212 */ /* 0x000fe200078efcff */
[----:B------:R-:W-:Y:S01]  /*1ec0*/  IMAD.SHL.U32 R7, R7, 0x1000000, RZ ;  /* 0x0100000007077824 */ /* 0x000fe200078e00ff */
[----:B------:R-:W-:-:S02]  /*1ed0*/  LOP3.LUT R0, R18, 0xff0000, R15, 0xf8, !PT ;  /* 0x00ff000012007812 */ /* 0x000fc400078ef80f */
[----:B-----5:R-:W-:Y:S01]  /*1ee0*/  PRMT R2, R10, 0x7772, RZ ;  /* 0x000077720a027816 */ /* 0x020fe200000000ff */
[----:B------:R0:W-:Y:S01]  /*1ef0*/  STS [R5+0x1cc], R12 ;  /* 0x0001cc0c05007388 */ /* 0x0001e20000000800 */
[----:B------:R-:W-:Y:S02]  /*1f00*/  LOP3.LUT R0, R0, R7, RZ, 0xfc, !PT ;  /* 0x0000000700007212 */ /* 0x000fe400078efcff */
[----:B------:R-:W-:Y:S02]  /*1f10*/  PRMT R7, R10, 0x7773, RZ ;  /* 0x000077730a077816 */ /* 0x000fe400000000ff */
[----:B------:R-:W-:Y:S01]  /*1f20*/  LOP3.LUT R14, R14, R13, RZ, 0xfc, !PT ;  /* 0x0000000d0e0e7212 */ /* 0x000fe200078efcff */
[----:B------:R-:W-:Y:S01]  /*1f30*/  STS [R5+0x1d4], R0 ;  /* 0x0001d40005007388 */ /* 0x000fe20000000800 */
[C---:B------:R-:W-:Y:S02]  /*1f40*/  PRMT R15, R9.reuse, 0x7772, RZ ;  /* 0x00007772090f7816 */ /* 0x040fe400000000ff */
[C---:B------:R-:W-:Y:S01]  /*1f50*/  PRMT R18, R9.reuse, 0x7773, RZ ;  /* 0x0000777309127816 */ /* 0x040fe200000000ff */
[----:B------:R2:W-:Y:S01]  /*1f60*/  STS [R5+0x1c8], R14 ;  /* 0x0001c80e05007388 */ /* 0x0005e20000000800 */
[----:B0-----:R-:W-:-:S02]  /*1f70*/  PRMT R12, R9, 0x7771, RZ ;  /* 0x00007771090c7816 */ /* 0x001fc400000000ff */
[C---:B-1----:R-:W-:Y:S02]  /*1f80*/  PRMT R17, R11.reuse, 0x7772, RZ ;  /* 0x000077720b117816 */ /* 0x042fe400000000ff */
[----:B------:R-:W-:Y:S01]  /*1f90*/  PRMT R6, R11, 0x7773, RZ ;  /* 0x000077730b067816 */ /* 0x000fe200000000ff */
[----:B------:R-:W-:Y:S01]  /*1fa0*/  IMAD.U32 R12, R12, 0x10000, RZ ;  /* 0x000100000c0c7824 */ /* 0x000fe200078e00ff */
[----:B------:R-:W-:Y:S02]  /*1fb0*/  PRMT R7, R7, 0x6540, R2 ;  /* 0x0000654007077816 */ /* 0x000fe40000000002 */
[----:B------:R-:W-:Y:S02]  /*1fc0*/  PRMT R2, R10, 0x7771, RZ ;  /* 0x000077710a027816 */ /* 0x000fe400000000ff */
[----:B------:R-:W-:Y:S02]  /*1fd0*/  PRMT R15, R18, 0x6540, R15 ;  /* 0x00006540120f7816 */ /* 0x000fe4000000000f */
[----:B------:R-:W-:Y:S01]  /*1fe0*/  PRMT R17, R6, 0x6540, R17 ;  /* 0x0000654006117816 */ /* 0x000fe20000000011 */
[----:B------:R-:W-:Y:S01]  /*1ff0*/  IMAD.U32 R2, R2, 0x10000, RZ ;  /* 0x0001000002027824 */ /* 0x000fe200078e00ff */
[----:B---3--:R-:W-:-:S02]  /*2000*/  PRMT R6, R8, 0x7771, RZ ;  /* 0x0000777108067816 */ /* 0x008fc400000000ff */
[----:B--2---:R-:W-:Y:S02]  /*2010*/  PRMT R14, R11, 0x7771, RZ ;  /* 0x000077710b0e7816 */ /* 0x004fe400000000ff */
[----:B------:R-:W-:Y:S01]  /*2020*/  PRMT R13, R8, 0x7772, RZ ;  /* 0x00007772080d7816 */ /* 0x000fe200000000ff */
[----:B------:R-:W-:Y:S01]  /*2030*/  IMAD.U32 R6, R6, 0x10000, RZ ;  /* 0x0001000006067824 */ /* 0x000fe200078e00ff */
[----:B------:R-:W-:Y:S01]  /*2040*/  PRMT R16, R8, 0x7773, RZ ;  /* 0x0000777308107816 */ /* 0x000fe200000000ff */
[----:B------:R-:W-:Y:S01]  /*2050*/  IMAD.U32 R14, R14, 0x10000, RZ ;  /* 0x000100000e0e7824 */ /* 0x000fe200078e00ff */
[----:B------:R-:W-:Y:S02]  /*2060*/  LOP3.LUT R15, R15, 0xff0000, R12, 0xf8, !PT ;  /* 0x00ff00000f0f7812 */ /* 0x000fe400078ef80c */
[----:B------:R-:W-:Y:S02]  /*2070*/  PRMT R10, R10, 0x7770, RZ ;  /* 0x000077700a0a7816 */ /* 0x000fe400000000ff */
[----:B------:R-:W-:-:S02]  /*2080*/  PRMT R8, R8, 0x7770, RZ ;  /* 0x0000777008087816 */ /* 0x000fc400000000ff */
[----:B------:R-:W-:Y:S02]  /*2090*/  PRMT R12, R9, 0x7770, RZ ;  /* 0x00007770090c7816 */ /* 0x000fe400000000ff */
[----:B------:R-:W-:Y:S01]  /*20a0*/  PRMT R11, R11, 0x7770, RZ ;  /* 0x000077700b0b7816 */ /* 0x000fe200000000ff */
[----:B------:R-:W-:Y:S01]  /*20b0*/  IMAD.SHL.U32 R9, R8, 0x1000000, RZ ;  /* 0x0100000008097824 */ /* 0x000fe200078e00ff */
[----:B------:R-:W-:Y:S01]  /*20c0*/  PRMT R13, R16, 0x6540, R13 ;  /* 0x00006540100d7816 */ /* 0x000fe2000000000d */
[----:B------:R-:W-:Y:S01]  /*20d0*/  IMAD.SHL.U32 R12, R12, 0x1000000, RZ ;  /* 0x010000000c0c7824 */ /* 0x000fe200078e00ff */
[----:B------:R-:W-:Y:S01]  /*20e0*/  LOP3.LUT R2, R7, 0xff0000, R2, 0xf8, !PT ;  /* 0x00ff000007027812 */ /* 0x000fe200078ef802 */
[----:B------:R-:W-:Y:S01]  /*20f0*/  IMAD.SHL.U32 R7, R10, 0x1000000, RZ ;  /* 0x010000000a077824 */ /* 0x000fe200078e00ff */
[----:B------:R-:W-:Y:S01]  /*2100*/  LOP3.LUT R6, R13, 0xff0000, R6, 0xf8, !PT ;  /* 0x00ff00000d067812 */ /* 0x000fe200078ef806 */
[----:B------:R-:W-:Y:S01]  /*2110*/  IMAD.SHL.U32 R11, R11, 0x1000000, RZ ;  /* 0x010000000b0b7824 */ /* 0x000fe200078e00ff */
[----:B------:R-:W-:-:S02]  /*2120*/  LOP3.LUT R14, R17, 0xff0000, R14, 0xf8, !PT ;  /* 0x00ff0000110e7812 */ /* 0x000fc400078ef80e */
[----:B------:R-:W-:Y:S01]  /*2130*/  LOP3.LUT R2, R2, R7, RZ, 0xfc, !PT ;  /* 0x0000000702027212 */ /* 0x000fe200078efcff */
[----:B------:R-:W-:Y:S01]  /*2140*/  VIADD R7, R5, 0x1ec ;  /* 0x000001ec05077836 */ /* 0x000fe20000000000 */
[----:B------:R-:W-:Y:S02]  /*2150*/  LOP3.LUT R6, R6, R9, RZ, 0xfc, !PT ;  /* 0x0000000906067212 */ /* 0x000fe400078efcff */
[----:B------:R-:W-:Y:S01]  /*2160*/  LOP3.LUT R12, R15, R12, RZ, 0xfc, !PT ;  /* 0x0000000c0f0c7212 */ /* 0x000fe200078efcff */
[----:B------:R0:W-:Y:S01]  /*2170*/  STS [R5+0x1a0], R2 ;  /* 0x0001a00205007388 */ /* 0x0001e20000000800 */
[----:B------:R-:W-:-:S03]  /*2180*/  LOP3.LUT R14, R14, R11, RZ, 0xfc, !PT ;  /* 0x0000000b0e0e7212 */ /* 0x000fc600078efcff */
[----:B------:R0:W-:Y:S04]  /*2190*/  STS [R5+0x1d0], R6 ;  /* 0x0001d00605007388 */ /* 0x0001e80000000800 */
[----:B------:R0:W-:Y:S04]  /*21a0*/  STS [R5+0x1d8], R12 ;  /* 0x0001d80c05007388 */ /* 0x0001e80000000800 */
[----:B------:R0:W-:Y:S02]  /*21b0*/  STS [R5+0x1dc], R14 ;  /* 0x0001dc0e05007388 */ /* 0x0001e40000000800 */
.L_x_17:
[----:B------:R-:W1:Y:S01]  /*21c0*/  LDS R15, [R7+-0x28] ;  /* 0xffffd800070f7984 */ /* 0x000e620000000800 */
[--C-:B------:R-:W-:Y:S01]  /*21d0*/  SHF.R.U32.HI R13, RZ, 0xa, R12.reuse ;  /* 0x0000000aff0d7819 */ /* 0x100fe2000001160c */
[----:B------:R-:W-:Y:S01]  /*21e0*/  UIADD3 UR4, UPT, UPT, UR4, 0x10, URZ ;  /* 0x0000001004047890 */ /* 0x000fe2000fffe0ff */
[C-C-:B------:R-:W-:Y:S01]  /*21f0*/  SHF.L.W.U32.HI R10, R12.reuse, 0xf, R12.reuse ;  /* 0x0000000f0c0a7819 */ /* 0x140fe20000010e0c */
[----:B------:R-:W2:Y:S01]  /*2200*/  LDS R9, [R7+-0x48] ;  /* 0xffffb80007097984 */ /* 0x000ea20000000800 */
[----:B------:R-:W-:Y:S01]  /*2210*/  SHF.L.W.U32.HI R11, R12, 0xd, R12 ;  /* 0x0000000d0c0b7819 */ /* 0x000fe20000010e0c */
[----:B------:R-:W-:Y:S01]  /*2220*/  UISETP.NE.AND UP0, UPT, UR4, 0x264, UPT ;  /* 0x000002640400788c */ /* 0x000fe2000bf05270 */
[--C-:B0-----:R-:W-:Y:S01]  /*2230*/  SHF.R.U32.HI R12, RZ, 0xa, R14.reuse ;  /* 0x0000000aff0c7819 */ /* 0x101fe2000001160e */
[----:B------:R-:W0:Y:S01]  /*2240*/  LDS R0, [R7+-0x44] ;  /* 0xffffbc0007007984 */ /* 0x000e220000000800 */
[----:B------:R-:W-:Y:S02]  /*2250*/  LOP3.LUT R13, R13, R10, R11, 0x96, !PT ;  /* 0x0000000a0d0d7212 */ /* 0x000fe400078e960b */
[----:B------:R-:W-:Y:S01]  /*2260*/  SHF.L.W.U32.HI R10, R14, 0xf, R14 ;  /* 0x0000000f0e0a7819 */ /* 0x000fe20000010e0e */
[----:B------:R-:W3:Y:S04]  /*2270*/  LDS R8, [R7+-0x24] ;  /* 0xffffdc0007087984 */ /* 0x000ee80000000800 */
[----:B------:R-:W4:Y:S01]  /*2280*/  LDS R11, [R7+-0x40] ;  /* 0xffffc000070b7984 */ /* 0x000f220000000800 */
[----:B-1----:R-:W-:-:S03]  /*2290*/  IADD3 R17, PT, PT, R2, R13, R15 ;  /* 0x0000000d02117210 */ /* 0x002fc60007ffe00f */
[----:B------:R-:W1:Y:S01]  /*22a0*/  LDS R2, [R7+-0x3c] ;  /* 0xffffc40007027984 */ /* 0x000e620000000800 */
[----:B------:R-:W-:-:S03]  /*22b0*/  SHF.L.W.U32.HI R15, R14, 0xd, R14 ;  /* 0x0000000d0e0f7819 */ /* 0x000fc60000010e0e */
[----:B------:R-:W5:Y:S01]  /*22c0*/  LDS R13, [R7+-0x20] ;  /* 0xffffe000070d7984 */ /* 0x000f620000000800 */
[----:B------:R-:W-:Y:S02]  /*22d0*/  LOP3.LUT R14, R12, R10, R15, 0x96, !PT ;  /* 0x0000000a0c0e7212 */ /* 0x000fe400078e960f */
[C-C-:B--2---:R-:W-:Y:S02]  /*22e0*/  SHF.L.W.U32.HI R10, R9.reuse, 0x19, R9.reuse ;  /* 0x00000019090a7819 */ /* 0x144fe40000010e09 */
[--C-:B------:R-:W-:Y:S02]  /*22f0*/  SHF.L.W.U32.HI R15, R9, 0xe, R9.reuse ;  /* 0x0000000e090f7819 */ /* 0x100fe40000010e09 */
[----:B------:R-:W-:Y:S02]  /*2300*/  SHF.R.U32.HI R12, RZ, 0x3, R9 ;  /* 0x00000003ff0c7819 */ /* 0x000fe40000011609 */
[C-C-:B0-----:R-:W-:Y:S02]  /*2310*/  SHF.L.W.U32.HI R16, R0.reuse, 0x19, R0.reuse ;  /* 0x0000001900107819 */ /* 0x141fe40000010e00 */
[----:B------:R-:W-:-:S02]  /*2320*/  SHF.L.W.U32.HI R19, R0, 0xe, R0 ;  /* 0x0000000e00137819 */ /* 0x000fc40000010e00 */
[----:B------:R-:W-:Y:S02]  /*2330*/  SHF.R.U32.HI R18, RZ, 0x3, R0 ;  /* 0x00000003ff127819 */ /* 0x000fe40000011600 */
[----:B------:R-:W-:Y:S02]  /*2340*/  LOP3.LUT R10, R12, R10, R15, 0x96, !PT ;  /* 0x0000000a0c0a7212 */ /* 0x000fe400078e960f */
[----:B---3--:R-:W-:Y:S02]  /*2350*/  IADD3 R9, PT, PT, R9, R14, R8 ;  /* 0x0000000e09097210 */ /* 0x008fe40007ffe008 */
[----:B------:R-:W-:Y:S01]  /*2360*/  LOP3.LUT R16, R18, R16, R19, 0x96, !PT ;  /* 0x0000001012107212 */ /* 0x000fe200078e9613 */
[----:B------:R-:W-:-:S04]  /*2370*/  IMAD.IADD R8, R10, 0x1, R17 ;  /* 0x000000010a087824 */ /* 0x000fc800078e0211 */
[----:B------:R-:W-:Y:S01]  /*2380*/  IMAD.IADD R10, R16, 0x1, R9 ;  /* 0x00000001100a7824 */ /* 0x000fe200078e0209 */
[C-C-:B------:R-:W-:Y:S01]  /*2390*/  SHF.L.W.U32.HI R9, R8.reuse, 0xf, R8.reuse ;  /* 0x0000000f08097819 */ /* 0x140fe20000010e08 */
[----:B------:R-:W-:Y:S01]  /*23a0*/  STS [R7+-0xc], R8 ;  /* 0xfffff40807007388 */ /* 0x000fe20000000800 */
[--C-:B------:R-:W-:Y:S02]  /*23b0*/  SHF.L.W.U32.HI R12, R8, 0xd, R8.reuse ;  /* 0x0000000d080c7819 */ /* 0x100fe40000010e08 */
[----:B------:R-:W-:Y:S01]  /*23c0*/  SHF.R.U32.HI R14, RZ, 0xa, R8 ;  /* 0x0000000aff0e7819 */ /* 0x000fe20000011608 */
[----:B------:R-:W-:Y:S01]  /*23d0*/  STS [R7+-0x8], R10 ;  /* 0xfffff80a07007388 */ /* 0x000fe20000000800 */
[C-C-:B------:R-:W-:Y:S02]  /*23e0*/  SHF.L.W.U32.HI R15, R10.reuse, 0xf, R10.reuse ;  /* 0x0000000f0a0f7819 */ /* 0x140fe40000010e0a */
[--C-:B------:R-:W-:Y:S02]  /*23f0*/  SHF.L.W.U32.HI R16, R10, 0xd, R10.reuse ;  /* 0x0000000d0a107819 */ /* 0x100fe40000010e0a */
[----:B------:R-:W-:-:S02]  /*2400*/  SHF.R.U32.HI R17, RZ, 0xa, R10 ;  /* 0x0000000aff117819 */ /* 0x000fc4000001160a */
[----:B------:R-:W-:Y:S02]  /*2410*/  LOP3.LUT R9, R14, R9, R12, 0x96, !PT ;  /* 0x000000090e097212 */ /* 0x000fe400078e960c */
[----:B------:R-:W-:Y:S02]  /*2420*/  LOP3.LUT R16, R17, R15, R16, 0x96, !PT ;  /* 0x0000000f11107212 */ /* 0x000fe400078e9610 */
[C-C-:B----4-:R-:W-:Y:S02]  /*2430*/  SHF.L.W.U32.HI R12, R11.reuse, 0x19, R11.reuse ;  /* 0x000000190b0c7819 */ /* 0x150fe40000010e0b */
[--C-:B------:R-:W-:Y:S02]  /*2440*/  SHF.L.W.U32.HI R15, R11, 0xe, R11.reuse ;  /* 0x0000000e0b0f7819 */ /* 0x100fe40000010e0b */
[----:B------:R-:W-:Y:S02]  /*2450*/  SHF.R.U32.HI R14, RZ, 0x3, R11 ;  /* 0x00000003ff0e7819 */ /* 0x000fe4000001160b */
[----:B-1----:R-:W-:-:S02]  /*2460*/  SHF.L.W.U32.HI R17, R2, 0x19, R2 ;  /* 0x0000001902117819 */ /* 0x002fc40000010e02 */
[--C-:B------:R-:W-:Y:S02]  /*2470*/  SHF.L.W.U32.HI R18, R2, 0xe, R2.reuse ;  /* 0x0000000e02127819 */ /* 0x100fe40000010e02 */
[----:B------:R-:W-:Y:S02]  /*2480*/  SHF.R.U32.HI R19, RZ, 0x3, R2 ;  /* 0x00000003ff137819 */ /* 0x000fe40000011602 */
[----:B-----5:R-:W-:Y:S02]  /*2490*/  IADD3 R9, PT, PT, R0, R9, R13 ;  /* 0x0000000900097210 */ /* 0x020fe40007ffe00d */
[----:B------:R-:W-:Y:S02]  /*24a0*/  LOP3.LUT R12, R14, R12, R15, 0x96, !PT ;  /* 0x0000000c0e0c7212 */ /* 0x000fe400078e960f */
[----:B------:R-:W-:Y:S01]  /*24b0*/  IADD3 R16, PT, PT, R11, R16, R6 ;  /* 0x000000100b107210 */ /* 0x000fe20007ffe006 */
[----:B------:R-:W-:Y:S01]  /*24c0*/  IMAD.MOV.U32 R6, RZ, RZ, R8 ;  /* 0x000000ffff067224 */ /* 0x000fe200078e0008 */
[----:B------:R-:W-:Y:S01]  /*24d0*/  LOP3.LUT R17, R19, R17, R18, 0x96, !PT ;  /* 0x0000001113117212 */ /* 0x000fe200078e9612 */
[----:B------:R-:W-:-:S04]  /*24e0*/  IMAD.IADD R12, R12, 0x1, R9 ;  /* 0x000000010c0c7824 */ /* 0x000fc800078e0209 */
[----:B------:R-:W-:Y:S01]  /*24f0*/  IMAD.IADD R14, R17, 0x1, R16 ;  /* 0x00000001110e7824 */ /* 0x000fe200078e0210 */
[----:B------:R-:W-:Y:S04]  /*2500*/  STS [R7+-0x4], R12 ;  /* 0xfffffc0c07007388 */ /* 0x000fe80000000800 */
[----:B------:R0:W-:Y:S02]  /*2510*/  STS [R7], R14 ;  /* 0x0000000e07007388 */ /* 0x0001e40000000800 */
[----:B0-----:R-:W-:Y:S01]  /*2520*/  VIADD R7, R7, 0x10 ;  /* 0x0000001007077836 */ /* 0x001fe20000000000 */
[----:B------:R-:W-:Y:S06]  /*2530*/  BRA.U UP0, `(.L_x_17) ;  /* 0xfffffffd00207547 */ /* 0x000fec000b83ffff */
[----:B------:R-:W0:Y:S01]  /*2540*/  LDS R0, [R5+0x180] ;  /* 0x0001800005007984 */ /* 0x000e220000000800 */
[----:B------:R-:W-:-:S03]  /*2550*/  IMAD.MOV.U32 R7, RZ, RZ, RZ ;  /* 0x000000ffff077224 */ /* 0x000fc600078e00ff */
[----:B------:R-:W1:Y:S04]  /*2560*/  LDS R2, [R5+0x184] ;  /* 0x0001840005027984 */ /* 0x000e680000000800 */
[----:B------:R-:W2:Y:S04]  /*2570*/  LDS R6, [R5+0x188] ;  /* 0x0001880005067984 */ /* 0x000ea80000000800 */
[----:B------:R-:W3:Y:S04]  /*2580*/  LDS R8, [R5+0x18c] ;  /* 0x00018c0005087984 */ /* 0x000ee80000000800 */
[----:B------:R-:W4:Y:S04]  /*2590*/  LDS R10, [R5+0x190] ;  /* 0x00019000050a7984 */ /* 0x000f280000000800 */
[----:B------:R-:W5:Y:S04]  /*25a0*/  LDS R12, [R5+0x194] ;  /* 0x00019400050c7984 */ /* 0x000f680000000800 */
[----:B------:R-:W5:Y:S04]  /*25b0*/  LDS R14, [R5+0x198] ;  /* 0x00019800050e7984 */ /* 0x000f680000000800 */
[----:B------:R-:W5:Y:S04]  /*25c0*/  LDS R16, [R5+0x19c] ;  /* 0x00019c0005107984 */ /* 0x000f680000000800 */
[----:B0-----:R0:W-:Y:S01]  /*25d0*/  STS [R5+0x2a0], R0 ;  /* 0x0002a00005007388 */ /* 0x0011e20000000800 */
[----:B------:R-:W-:-:S03]  /*25e0*/  IMAD.MOV.U32 R22, RZ, RZ, R0 ;  /* 0x000000ffff167224 */ /* 0x000fc600078e0000 */
[----:B-1----:R0:W-:Y:S01]  /*25f0*/  STS [R5+0x2a4], R2 ;  /* 0x0002a40205007388 */ /* 0x0021e20000000800 */
[----:B------:R-:W-:-:S03]  /*2600*/  IMAD.MOV.U32 R11, RZ, RZ, R2 ;  /* 0x000000ffff0b7224 */ /* 0x000fc600078e0002 */
[----:B--2---:R0:W-:Y:S01]  /*2610*/  STS [R5+0x2a8], R6 ;  /* 0x0002a80605007388 */ /* 0x0041e20000000800 */
[----:B------:R-:W-:-:S03]  /*2620*/  IMAD.MOV.U32 R20, RZ, RZ, R6 ;  /* 0x000000ffff147224 */ /* 0x000fc600078e0006 */
[----:B---3--:R0:W-:Y:S01]  /*2630*/  STS [R5+0x2ac], R8 ;  /* 0x0002ac0805007388 */ /* 0x0081e20000000800 */
[----:B------:R-:W-:-:S03]  /*2640*/  IMAD.MOV.U32 R13, RZ, RZ, R8 ;  /* 0x000000ffff0d7224 */ /* 0x000fc600078e0008 */
[----:B----4-:R0:W-:Y:S01]  /*2650*/  STS [R5+0x2b0], R10 ;  /* 0x0002b00a05007388 */ /* 0x0101e20000000800 */
[----:B------:R-:W-:-:S03]  /*2660*/  IMAD.MOV.U32 R9, RZ, RZ, R10 ;  /* 0x000000ffff097224 */ /* 0x000fc600078e000a */
[----:B-----5:R0:W-:Y:S01]  /*2670*/  STS [R5+0x2b4], R12 ;  /* 0x0002b40c05007388 */ /* 0x0201e20000000800 */
[----:B------:R-:W-:-:S03]  /*2680*/  IMAD.MOV.U32 R18, RZ, RZ, R12 ;  /* 0x000000ffff127224 */ /* 0x000fc600078e000c */
[----:B------:R0:W-:Y:S01]  /*2690*/  STS [R5+0x2b8], R14 ;  /* 0x0002b80e05007388 */ /* 0x0001e20000000800 */
[----:B------:R-:W-:-:S03]  /*26a0*/  IMAD.MOV.U32 R24, RZ, RZ, R14 ;  /* 0x000000ffff187224 */ /* 0x000fc600078e000e */
[----:B------:R0:W-:Y:S01]  /*26b0*/  STS [R5+0x2bc], R16 ;  /* 0x0002bc1005007388 */ /* 0x0001e20000000800 */
[----:B------:R-:W-:-:S07]  /*26c0*/  IMAD.MOV.U32 R15, RZ, RZ, R16 ;  /* 0x000000ffff0f7224 */ /* 0x000fce00078e0010 */
.L_x_18:
[----:B------:R-:W-:Y:S01]  /*26d0*/  IMAD R17, R7, 0x4, R4 ;  /* 0x0000000407117824 */ /* 0x000fe200078e0204 */
[----:B------:R-:W-:Y:S01]  /*26e0*/  SHF.L.W.U32.HI R21, R9, 0x1a, R9 ;  /* 0x0000001a09157819 */ /* 0x000fe20000010e09 */
[----:B------:R-:W-:Y:S01]  /*26f0*/  IMAD R19, R7, 0x4, R5 ;  /* 0x0000000407137824 */ /* 0x000fe200078e0205 */
[--C-:B------:R-:W-:Y:S01]  /*2700*/  SHF.L.W.U32.HI R26, R9, 0x15, R9.reuse ;  /* 0x00000015091a7819 */ /* 0x100fe20000010e09 */
[----:B------:R-:W-:Y:S01]  /*2710*/  VIADD R7, R7, 0x2 ;  /* 0x0000000207077836 */ /* 0x000fe20000000000 */
[----:B-1----:R-:W1:Y:S01]  /*2720*/  LDS R25, [R17] ;  /* 0x0000000011197984 */ /* 0x002e620000000800 */
[----:B------:R-:W-:-:S03]  /*2730*/  SHF.L.W.U32.HI R23, R9, 0x7, R9 ;  /* 0x0000000709177819 */ /* 0x000fc60000010e09 */
[----:B------:R-:W2:Y:S01]  /*2740*/  LDS R28, [R19+0x1a0] ;  /* 0x0001a000131c7984 */ /* 0x000ea20000000800 */
[----:B------:R-:W-:Y:S02]  /*2750*/  LOP3.LUT R26, R23, R21, R26, 0x96, !PT ;  /* 0x00000015171a7212 */ /* 0x000fe400078e961a */
[----:B------:R-:W-:Y:S01]  /*2760*/  SHF.L.W.U32.HI R21, R22, 0xa, R22 ;  /* 0x0000000a16157819 */ /* 0x000fe20000010e16 */
[----:B------:R-:W-:Y:S01]  /*2770*/  STS [R5+0x2bc], R24 ;  /* 0x0002bc1805007388 */ /* 0x000fe20000000800 */
[----:B------:R-:W-:-:S03]  /*2780*/  ISETP.NE.AND P0, PT, R7, 0x40, PT ;  /* 0x000000400700780c */ /* 0x000fc60003f05270 */
[----:B------:R-:W-:Y:S04]  /*2790*/  STS [R5+0x2b8], R18 ;  /* 0x0002b81205007388 */ /* 0x000fe80000000800 */
[----:B------:R-:W-:Y:S04]  /*27a0*/  STS [R5+0x2b4], R9 ;  /* 0x0002b40905007388 */ /* 0x000fe80000000800 */
[----:B------:R-:W-:Y:S04]  /*27b0*/  STS [R5+0x2ac], R20 ;  /* 0x0002ac1405007388 */ /* 0x000fe80000000800 */
[----:B------:R-:W-:Y:S04]  /*27c0*/  STS [R5+0x2a8], R11 ;  /* 0x0002a80b05007388 */ /* 0x000fe80000000800 */
[----:B------:R-:W-:Y:S01]  /*27d0*/  STS [R5+0x2a4], R22 ;  /* 0x0002a41605007388 */ /* 0x000fe20000000800 */
[----:B-1----:R-:W-:-:S02]  /*27e0*/  IADD3 R25, PT, PT, R25, R26, R15 ;  /* 0x0000001a19197210 */ /* 0x002fc40007ffe00f */
[----:B------:R-:W-:Y:S02]  /*27f0*/  LOP3.LUT R15, R18, R9, R24, 0xe2, !PT ;  /* 0x00000009120f7212 */ /* 0x000fe400078ee218 */
[--C-:B------:R-:W-:Y:S02]  /*2800*/  SHF.L.W.U32.HI R26, R22, 0x13, R22.reuse ;  /* 0x00000013161a7819 */ /* 0x100fe40000010e16 */
[----:B--2---:R-:W-:Y:S02]  /*2810*/  IADD3 R28, PT, PT, R28, R25, R15 ;  /* 0x000000191c1c7210 */ /* 0x004fe40007ffe00f */
[----:B------:R-:W-:-:S04]  /*2820*/  SHF.L.W.U32.HI R15, R22, 0x1e, R22 ;  /* 0x0000001e160f7819 */ /* 0x000fc80000010e16 */
[----:B------:R-:W-:Y:S02]  /*2830*/  LOP3.LUT R15, R21, R15, R26, 0x96, !PT ;  /* 0x0000000f150f7212 */ /* 0x000fe400078e961a */
[----:B------:R-:W-:-:S04]  /*2840*/  LOP3.LUT R26, R11, R20, R22, 0xe8, !PT ;  /* 0x000000140b1a7212 */ /* 0x000fc800078ee816 */
[----:B------:R-:W-:Y:S01]  /*2850*/  IADD3 R26, PT, PT, R26, R15, R28 ;  /* 0x0000000f1a1a7210 */ /* 0x000fe20007ffe01c */
[----:B------:R-:W-:-:S03]  /*2860*/  IMAD.IADD R28, R28, 0x1, R13 ;  /* 0x000000011c1c7824 */ /* 0x000fc600078e020d */
[----:B------:R-:W-:Y:S01]  /*2870*/  SHF.L.W.U32.HI R23, R26, 0xa, R26 ;  /* 0x0000000a1a177819 */ /* 0x000fe20000010e1a */
[----:B------:R-:W-:Y:S01]  /*2880*/  STS [R5+0x2a0], R26 ;  /* 0x0002a01a05007388 */ /* 0x000fe20000000800 */
[C-C-:B------:R-:W-:Y:S02]  /*2890*/  SHF.L.W.U32.HI R13, R28.reuse, 0x1a, R28.reuse ;  /* 0x0000001a1c0d7819 */ /* 0x140fe40000010e1c */
[C-C-:B------:R-:W-:Y:S01]  /*28a0*/  SHF.L.W.U32.HI R15, R28.reuse, 0x15, R28.reuse ;  /* 0x000000151c0f7819 */ /* 0x140fe20000010e1c */
[----:B------:R-:W-:Y:S01]  /*28b0*/  STS [R5+0x2b0], R28 ;  /* 0x0002b01c05007388 */ /* 0x000fe20000000800 */
[----:B------:R-:W-:-:S03]  /*28c0*/  SHF.L.W.U32.HI R21, R28, 0x7, R28 ;  /* 0x000000071c157819 */ /* 0x000fc60000010e1c */
[----:B------:R-:W1:Y:S01]  /*28d0*/  LDS R17, [R17+0x4] ;  /* 0x0000040011117984 */ /* 0x000e620000000800 */
[----:B------:R-:W-:Y:S02]  /*28e0*/  LOP3.LUT R13, R21, R13, R15, 0x96, !PT ;  /* 0x0000000d150d7212 */ /* 0x000fe400078e960f */
[C-C-:B------:R-:W-:Y:S01]  /*28f0*/  SHF.L.W.U32.HI R15, R26.reuse, 0x1e, R26.reuse ;  /* 0x0000001e1a0f7819 */ /* 0x140fe20000010e1a */
[----:B------:R-:W2:Y:S01]  /*2900*/  LDS R19, [R19+0x1a4] ;  /* 0x0001a40013137984 */ /* 0x000ea20000000800 */
[----:B------:R-:W-:-:S03]  /*2910*/  SHF.L.W.U32.HI R21, R26, 0x13, R26 ;  /* 0x000000131a157819 */ /* 0x000fc60000010e1a */
[----:B------:R3:W-:Y:S01]  /*2920*/  STS [R5+0x2b8], R9 ;  /* 0x0002b80905007388 */ /* 0x0007e20000000800 */
[----:B------:R-:W-:-:S03]  /*2930*/  LOP3.LUT R15, R23, R15, R21, 0x96, !PT ;  /* 0x0000000f170f7212 */ /* 0x000fc600078e9615 */
[----:B------:R4:W-:Y:S04]  /*2940*/  STS [R5+0x2a8], R22 ;  /* 0x0002a81605007388 */ /* 0x0009e80000000800 */
[----:B------:R-:W-:Y:S04]  /*2950*/  STS [R5+0x2b4], R28 ;  /* 0x0002b41c05007388 */ /* 0x000fe80000000800 */
[----:B------:R-:W-:Y:S04]  /*2960*/  STS [R5+0x2a4], R26 ;  /* 0x0002a41a05007388 */ /* 0x000fe80000000800 */
[----:B------:R-:W-:Y:S04]  /*2970*/  STS [R5+0x2bc], R18 ;  /* 0x0002bc1205007388 */ /* 0x000fe80000000800 */
[----:B------:R5:W-:Y:S01]  /*2980*/  STS [R5+0x2ac], R11 ;  /* 0x0002ac0b05007388 */ /* 0x000be20000000800 */
[----:B-1----:R-:W-:Y:S01]  /*2990*/  IADD3 R13, PT, PT, R17, R13, R24 ;  /* 0x0000000d110d7210 */ /* 0x002fe20007ffe018 */
[----:B------:R-:W-:Y:S01]  /*29a0*/  IMAD.MOV.U32 R17, RZ, RZ, R22 ;  /* 0x000000ffff117224 */ /* 0x000fe200078e0016 */
[----:B------:R-:W-:-:S04]  /*29b0*/  LOP3.LUT R24, R9, R28, R18, 0xe2, !PT ;  /* 0x0000001c09187212 */ /* 0x000fc800078ee212 */
[----:B--2---:R-:W-:Y:S01]  /*29c0*/  IADD3 R13, PT, PT, R19, R13, R24 ;  /* 0x0000000d130d7210 */ /* 0x004fe20007ffe018 */
[----:B------:R-:W-:Y:S01]  /*29d0*/  IMAD.MOV.U32 R24, RZ, RZ, R9 ;  /* 0x000000ffff187224 */ /* 0x000fe200078e0009 */
[----:B------:R-:W-:-:S03]  /*29e0*/  LOP3.LUT R19, R22, R11, R26, 0xe8, !PT ;  /* 0x0000000b16137212 */ /* 0x000fc600078ee81a */
[----:B---3--:R-:W-:Y:S01]  /*29f0*/  IMAD.IADD R9, R13, 0x1, R20 ;  /* 0x000000010d097824 */ /* 0x008fe200078e0214 */
[----:B----4-:R-:W-:Y:S01]  /*2a00*/  IADD3 R22, PT, PT, R19, R15, R13 ;  /* 0x0000000f13167210 */ /* 0x010fe20007ffe00d */
[----:B------:R-:W-:Y:S02]  /*2a10*/  IMAD.MOV.U32 R15, RZ, RZ, R18 ;  /* 0x000000ffff0f7224 */ /* 0x000fe400078e0012 */
[----:B------:R-:W-:Y:S01]  /*2a20*/  IMAD.MOV.U32 R13, RZ, RZ, R11 ;  /* 0x000000ffff0d7224 */ /* 0x000fe200078e000b */
[----:B------:R1:W-:Y:S01]  /*2a30*/  STS [R5+0x2b0], R9 ;  /* 0x0002b00905007388 */ /* 0x0003e20000000800 */
[----:B-----5:R-:W-:Y:S02]  /*2a40*/  IMAD.MOV.U32 R11, RZ, RZ, R26 ;  /* 0x000000ffff0b7224 */ /* 0x020fe400078e001a */
[----:B------:R-:W-:Y:S01]  /*2a50*/  IMAD.MOV.U32 R18, RZ, RZ, R28 ;  /* 0x000000ffff127224 */ /* 0x000fe200078e001c */
[----:B------:R1:W-:Y:S01]  /*2a60*/  STS [R5+0x2a0], R22 ;  /* 0x0002a01605007388 */ /* 0x0003e20000000800 */
[----:B------:R-:W-:Y:S01]  /*2a70*/  IMAD.MOV.U32 R20, RZ, RZ, R17 ;  /* 0x000000ffff147224 */ /* 0x000fe200078e0011 */
[----:B------:R-:W-:Y:S06]  /*2a80*/  @P0 BRA `(.L_x_18) ;  /* 0xfffffffc00100947 */ /* 0x000fec000383ffff */
[----:B------:R-:W-:Y:S01]  /*2a90*/  IMAD.IADD R20, R0, 0x1, R22 ;  /* 0x0000000100147824 */ /* 0x000fe200078e0216 */
[----:B------:R-:W-:Y:S01]  /*2aa0*/  UISETP.GE.U32.AND UP0, UPT, UR5, 0x40, UPT ;  /* 0x000000400500788c */ /* 0x000fe2000bf06070 */
[----:B-1----:R-:W-:Y:S02]  /*2ab0*/  IMAD.IADD R22, R2, 0x1, R11 ;  /* 0x0000000102167824 */ /* 0x002fe400078e020b */
[----:B------:R-:W-:Y:S01]  /*2ac0*/  IMAD.IADD R26, R6, 0x1, R17 ;  /* 0x00000001061a7824 */ /* 0x000fe200078e0211 */
[----:B------:R1:W-:Y:S01]  /*2ad0*/  STS [R5+0x180], R20 ;  /* 0x0001801405007388 */ /* 0x0003e20000000800 */
[----:B------:R-:W-:Y:S02]  /*2ae0*/  IMAD.IADD R28, R8, 0x1, R13 ;  /* 0x00000001081c7824 */ /* 0x000fe400078e020d */
[----:B------:R-:W-:Y:S01]  /*2af0*/  IMAD.IADD R7, R10, 0x1, R9 ;  /* 0x000000010a077824 */ /* 0x000fe200078e0209 */
[----:B------:R1:W-:Y:S01]  /*2b00*/  STS [R5+0x184], R22 ;  /* 0x0001841605007388 */ /* 0x0003e20000000800 */
[----:B------:R-:W-:-:S02]  /*2b10*/  IMAD.IADD R18, R12, 0x1, R18 ;  /* 0x000000010c127824 */ /* 0x000fc400078e0212 */
[----:B------:R-:W-:Y:S01]  /*2b20*/  IMAD.IADD R24, R14, 0x1, R24 ;  /* 0x000000010e187824 */ /* 0x000fe200078e0218 */
[----:B------:R1:W-:Y:S01]  /*2b30*/  STS [R5+0x188], R26 ;  /* 0x0001881a05007388 */ /* 0x0003e20000000800 */
[----:B------:R-:W-:Y:S02]  /*2b40*/  IMAD.IADD R15, R16, 0x1, R15 ;  /* 0x00000001100f7824 */ /* 0x000fe400078e020f */
[----:B0-----:R-:W-:Y:S01]  /*2b50*/  IMAD.U32 R0, RZ, RZ, UR6 ;  /* 0x00000006ff007e24 */ /* 0x001fe2000f8e00ff */
[----:B------:R1:W-:Y:S04]  /*2b60*/  STS [R5+0x18c], R28 ;  /* 0x00018c1c05007388 */ /* 0x0003e80000000800 */
[----:B------:R1:W-:Y:S01]  /*2b70*/  STS [R5+0x190], R7 ;  /* 0x0001900705007388 */ /* 0x0003e20000000800 */
[----:B------:R-:W-:-:S03]  /*2b80*/  IADD3 R0, PT, PT, R0, 0x100, R5 ;  /* 0x0000010000007810 */ /* 0x000fc60007ffe005 */
[----:B------:R1:W-:Y:S04]  /*2b90*/  STS [R5+0x194], R18 ;  /* 0x0001941205007388 */ /* 0x0003e80000000800 */
[----:B------:R1:W-:Y:S04]  /*2ba0*/  STS [R5+0x198], R24 ;  /* 0x0001981805007388 */ /* 0x0003e80000000800 */
[----:B------:R1:W-:Y:S01]  /*2bb0*/  STS [R5+0x19c], R15 ;  /* 0x00019c0f05007388 */ /* 0x0003e20000000800 */
[----:B------:R-:W-:Y:S05]  /*2bc0*/  BRA.U !UP0, `(.L_x_19) ;  /* 0x0000001108987547 */ /* 0x000fea000b800000 */
[----:B------:R-:W-:Y:S01]  /*2bd0*/  USHF.R.U32.HI UR4, URZ, 0x6, UR5 ;  /* 0x00000006ff047899 */ /* 0x000fe20008011605 */
[----:B------:R-:W-:Y:S02]  /*2be0*/  IMAD.MOV.U32 R12, RZ, RZ, R7 ;  /* 0x000000ffff0c7224 */ /* 0x000fe400078e0007 */
[----:B------:R-:W-:Y:S01]  /*2bf0*/  IMAD.MOV.U32 R14, RZ, RZ, R18 ;  /* 0x000000ffff0e7224 */ /* 0x000fe200078e0012 */
[----:B------:R-:W-:Y:S01]  /*2c00*/  UISETP.LT.U32.AND UP0, UPT, UR4, 0x1, UPT ;  /* 0x000000010400788c */ /* 0x000fe2000bf01070 */
[----:B------:R-:W-:Y:S02]  /*2c10*/  IMAD.MOV.U32 R2, RZ, RZ, R20 ;  /* 0x000000ffff027224 */ /* 0x000fe400078e0014 */
[----:B------:R-:W-:Y:S01]  /*2c20*/  IMAD.MOV.U32 R6, RZ, RZ, R22 ;  /* 0x000000ffff067224 */ /* 0x000fe200078e0016 */
[----:B------:R-:W-:Y:S01]  /*2c30*/  USEL UR4, UR4, 0x1, !UP0 ;  /* 0x0000000104047887 */ /* 0x000fe2000c000000 */
[----:B------:R-:W-:Y:S02]  /*2c40*/  IMAD.MOV.U32 R8, RZ, RZ, R26 ;  /* 0x000000ffff087224 */ /* 0x000fe400078e001a */
[----:B------:R-:W-:-:S02]  /*2c50*/  IMAD.MOV.U32 R10, RZ, RZ, R28 ;  /* 0x000000ffff0a7224 */ /* 0x000fc400078e001c */
[----:B------:R-:W-:Y:S02]  /*2c60*/  IMAD.MOV.U32 R16, RZ, RZ, R24 ;  /* 0x000000ffff107224 */ /* 0x000fe400078e0018 */
[----:B-1----:R-:W-:Y:S02]  /*2c70*/  IMAD.MOV.U32 R18, RZ, RZ, R15 ;  /* 0x000000ffff127224 */ /* 0x002fe400078e000f */
[----:B------:R-:W-:-:S07]  /*2c80*/  IMAD.MOV.U32 R7, RZ, RZ, RZ ;  /* 0x000000ffff077224 */ /* 0x000fce00078e00ff */
.L_x_22:
[----:B------:R-:W-:-:S05]  /*2c90*/  IMAD R9, R7, 0x40, R0 ;  /* 0x0000004007097824 */ /* 0x000fca00078e0200 */
[----:B------:R-:W-:Y:S04]  /*2ca0*/  LDS.U8 R11, [R9+0x1c3] ;  /* 0x0001c300090b7984 */ /* 0x000fe80000000000 */
[----:B0-----:R-:W0:Y:S04]  /*2cb0*/  LDS.U8 R20, [R9+0x1c2] ;  /* 0x0001c20009147984 */ /* 0x001e280000000000 */
[----:B-1----:R-:W1:Y:S04]  /*2cc0*/  LDS.U8 R22, [R9+0x1c1] ;  /* 0x0001c10009167984 */ /* 0x002e680000000000 */
[----:B------:R-:W2:Y:S01]  /*2cd0*/  LDS.U8 R24, [R9+0x1c0] ;  /* 0x0001c00009187984 */ /* 0x000ea20000000000 */
[----:B0-----:R-:W-:-:S04]  /*2ce0*/  IMAD R11, R20, 0x100, R11 ;  /* 0x00000100140b7824 */ /* 0x001fc800078e020b */
[----:B-1----:R-:W-:-:S04]  /*2cf0*/  IMAD R11, R22, 0x10000, R11 ;  /* 0x00010000160b7824 */ /* 0x002fc800078e020b */
[----:B--2---:R-:W-:-:S05]  /*2d00*/  IMAD R20, R24, 0x1000000, R11 ;  /* 0x0100000018147824 */ /* 0x004fca00078e020b */
[----:B------:R-:W-:Y:S04]  /*2d10*/  STS [R5+0x1a0], R20 ;  /* 0x0001a01405007388 */ /* 0x000fe80000000800 */
[----:B------:R-:W-:Y:S04]  /*2d20*/  LDS.U8 R11, [R9+0x1c7] ;  /* 0x0001c700090b7984 */ /* 0x000fe80000000000 */
[----:B------:R-:W0:Y:S04]  /*2d30*/  LDS.U8 R22, [R9+0x1c6] ;  /* 0x0001c60009167984 */ /* 0x000e280000000000 */
[----:B------:R-:W1:Y:S04]  /*2d40*/  LDS.U8 R24, [R9+0x1c5] ;  /* 0x0001c50009187984 */ /* 0x000e680000000000 */
        /* <DEDUP_REMOVED lines=113> */
[----:B0-----:R-:W-:-:S02]  /*3460*/  IMAD R11, R24, 0x100, R11 ;  /* 0x00000100180b7824 */ /* 0x001fc400078e020b */
[----:B------:R-:W-:Y:S02]  /*3470*/  IMAD.MOV.U32 R24, RZ, RZ, 0x10 ;  /* 0x00000010ff187424 */ /* 0x000fe400078e00ff */
[----:B-1----:R-:W-:-:S04]  /*3480*/  IMAD R11, R28, 0x10000, R11 ;  /* 0x000100001c0b7824 */ /* 0x002fc800078e020b */
[----:B--2---:R-:W-:-:S05]  /*3490*/  IMAD R15, R15, 0x1000000, R11 ;  /* 0x010000000f0f7824 */ /* 0x004fca00078e020b */
[----:B------:R0:W-:Y:S02]  /*34a0*/  STS [R5+0x1dc], R15 ;  /* 0x0001dc0f05007388 */ /* 0x0001e40000000800 */
.L_x_20:
[C---:B--2---:R-:W-:Y:S01]  /*34b0*/  IMAD R9, R24.reuse, 0x4, R5 ;  /* 0x0000000418097824 */ /* 0x044fe200078e0205 */
[--C-:B------:R-:W-:Y:S01]  /*34c0*/  SHF.R.U32.HI R21, RZ, 0xa, R26.reuse ;  /* 0x0000000aff157819 */ /* 0x100fe2000001161a */
[----:B------:R-:W-:Y:S01]  /*34d0*/  VIADD R24, R24, 0x4 ;  /* 0x0000000418187836 */ /* 0x000fe20000000000 */
[C-C-:B------:R-:W-:Y:S02]  /*34e0*/  SHF.L.W.U32.HI R17, R26.reuse, 0xf, R26.reuse ;  /* 0x0000000f1a117819 */ /* 0x140fe40000010e1a */
[----:B------:R-:W1:Y:S01]  /*34f0*/  LDS R19, [R9+0x184] ;  /* 0x0001840009137984 */ /* 0x000e620000000800 */
[----:B------:R-:W-:Y:S02]  /*3500*/  SHF.L.W.U32.HI R26, R26, 0xd, R26 ;  /* 0x0000000d1a1a7819 */ /* 0x000fe40000010e1a */
[----:B------:R-:W-:Y:S01]  /*3510*/  SHF.R.U32.HI R23, RZ, 0xa, R15 ;  /* 0x0000000aff177819 */ /* 0x000fe2000001160f */
[----:B------:R-:W2:Y:S01]  /*3520*/  LDS R28, [R9+0x164] ;  /* 0x00016400091c7984 */ /* 0x000ea20000000800 */
[----:B------:R-:W-:-:S02]  /*3530*/  LOP3.LUT R21, R21, R17, R26, 0x96, !PT ;  /* 0x0000001115157212 */ /* 0x000fc400078e961a */
[C-C-:B------:R-:W-:Y:S01]  /*3540*/  SHF.L.W.U32.HI R26, R15.reuse, 0xd, R15.reuse ;  /* 0x0000000d0f1a7819 */ /* 0x140fe20000010e0f */
[----:B------:R-:W3:Y:S01]  /*3550*/  LDS R13, [R9+0x188] ;  /* 0x00018800090d7984 */ /* 0x000ee20000000800 */
[----:B------:R-:W-:Y:S02]  /*3560*/  SHF.L.W.U32.HI R17, R15, 0xf, R15 ;  /* 0x0000000f0f117819 */ /* 0x000fe40000010e0f */
[----:B------:R-:W-:Y:S01]  /*3570*/  ISETP.NE.AND P0, PT, R24, 0x40, PT ;  /* 0x000000401800780c */ /* 0x000fe20003f05270 */
[----:B------:R-:W4:Y:S01]  /*3580*/  LDS R11, [R9+0x168] ;  /* 0x00016800090b7984 */ /* 0x000f220000000800 */
[----:B------:R-:W-:-:S03]  /*3590*/  LOP3.LUT R17, R23, R17, R26, 0x96, !PT ;  /* 0x0000001117117212 */ /* 0x000fc600078e961a */
[----:B------:R-:W5:Y:S04]  /*35a0*/  LDS R26, [R9+0x18c] ;  /* 0x00018c00091a7984 */ /* 0x000f680000000800 */
[----:B0-----:R-:W0:Y:S01]  /*35b0*/  LDS R15, [R9+0x16c] ;  /* 0x00016c00090f7984 */ /* 0x001e220000000800 */
[----:B-1----:R-:W-:Y:S02]  /*35c0*/  IADD3 R19, PT, PT, R20, R21, R19 ;  /* 0x0000001514137210 */ /* 0x002fe40007ffe013 */
[C-C-:B--2---:R-:W-:Y:S02]  /*35d0*/  SHF.L.W.U32.HI R20, R28.reuse, 0xe, R28.reuse ;  /* 0x0000000e1c147819 */ /* 0x144fe40000010e1c */
[--C-:B------:R-:W-:Y:S02]  /*35e0*/  SHF.L.W.U32.HI R21, R28, 0x19, R28.reuse ;  /* 0x000000191c157819 */ /* 0x100fe40000010e1c */
[----:B------:R-:W-:-:S04]  /*35f0*/  SHF.R.U32.HI R23, RZ, 0x3, R28 ;  /* 0x00000003ff177819 */ /* 0x000fc8000001161c */
[----:B------:R-:W-:Y:S02]  /*3600*/  LOP3.LUT R21, R23, R21, R20, 0x96, !PT ;  /* 0x0000001517157212 */ /* 0x000fe400078e9614 */
[----:B------:R-:W1:Y:S01]  /*3610*/  LDS R20, [R9+0x170] ;  /* 0x0001700009147984 */ /* 0x000e620000000800 */
[----:B---3--:R-:W-:Y:S02]  /*3620*/  IADD3 R23, PT, PT, R28, R17, R13 ;  /* 0x000000111c177210 */ /* 0x008fe40007ffe00d */
[C-C-:B----4-:R-:W-:Y:S02]  /*3630*/  SHF.L.W.U32.HI R13, R11.reuse, 0x19, R11.reuse ;  /* 0x000000190b0d7819 */ /* 0x150fe40000010e0b */
[--C-:B------:R-:W-:Y:S02]  /*3640*/  SHF.L.W.U32.HI R28, R11, 0xe, R11.reuse ;  /* 0x0000000e0b1c7819 */ /* 0x100fe40000010e0b */
[----:B------:R-:W-:-:S04]  /*3650*/  SHF.R.U32.HI R17, RZ, 0x3, R11 ;  /* 0x00000003ff117819 */ /* 0x000fc8000001160b */
[----:B------:R-:W-:Y:S01]  /*3660*/  LOP3.LUT R13, R17, R13, R28, 0x96, !PT ;  /* 0x0000000d110d7212 */ /* 0x000fe200078e961c */
[----:B------:R-:W-:-:S04]  /*3670*/  IMAD.IADD R28, R21, 0x1, R19 ;  /* 0x00000001151c7824 */ /* 0x000fc800078e0213 */
[----:B------:R-:W-:Y:S01]  /*3680*/  IMAD.IADD R13, R13, 0x1, R23 ;  /* 0x000000010d0d7824 */ /* 0x000fe200078e0217 */
[C-C-:B------:R-:W-:Y:S01]  /*3690*/  SHF.L.W.U32.HI R17, R28.reuse, 0xf, R28.reuse ;  /* 0x0000000f1c117819 */ /* 0x140fe20000010e1c */
[----:B------:R2:W-:Y:S01]  /*36a0*/  STS [R9+0x1a0], R28 ;  /* 0x0001a01c09007388 */ /* 0x0005e20000000800 */
[--C-:B------:R-:W-:Y:S02]  /*36b0*/  SHF.L.W.U32.HI R19, R28, 0xd, R28.reuse ;  /* 0x0000000d1c137819 */ /* 0x100fe40000010e1c */
[----:B------:R-:W-:Y:S01]  /*36c0*/  SHF.R.U32.HI R21, RZ, 0xa, R28 ;  /* 0x0000000aff157819 */ /* 0x000fe2000001161c */
[----:B------:R2:W-:Y:S01]  /*36d0*/  STS [R9+0x1a4], R13 ;  /* 0x0001a40d09007388 */ /* 0x0005e20000000800 */
[----:B------:R-:W-:Y:S02]  /*36e0*/  SHF.R.U32.HI R23, RZ, 0xa, R13 ;  /* 0x0000000aff177819 */ /* 0x000fe4000001160d */
[----:B------:R-:W-:Y:S02]  /*36f0*/  LOP3.LUT R17, R21, R17, R19, 0x96, !PT ;  /* 0x0000001115117212 */ /* 0x000fe400078e9613 */
[----:B------:R-:W-:-:S02]  /*3700*/  SHF.L.W.U32.HI R19, R13, 0xf, R13 ;  /* 0x0000000f0d137819 */ /* 0x000fc40000010e0d */
[----:B------:R-:W-:Y:S02]  /*3710*/  SHF.L.W.U32.HI R21, R13, 0xd, R13 ;  /* 0x0000000d0d157819 */ /* 0x000fe40000010e0d */
[----:B-----5:R-:W-:Y:S02]  /*3720*/  IADD3 R26, PT, PT, R11, R17, R26 ;  /* 0x000000110b1a7210 */ /* 0x020fe40007ffe01a */
[----:B------:R-:W-:Y:S02]  /*3730*/  LOP3.LUT R21, R23, R19, R21, 0x96, !PT ;  /* 0x0000001317157212 */ /* 0x000fe400078e9615 */
[C-C-:B0-----:R-:W-:Y:S02]  /*3740*/  SHF.L.W.U32.HI R11, R15.reuse, 0x19, R15.reuse ;  /* 0x000000190f0b7819 */ /* 0x141fe40000010e0f */
[--C-:B------:R-:W-:Y:S02]  /*3750*/  SHF.L.W.U32.HI R17, R15, 0xe, R15.reuse ;  /* 0x0000000e0f117819 */ /* 0x100fe40000010e0f */
[----:B------:R-:W-:-:S02]  /*3760*/  SHF.R.U32.HI R19, RZ, 0x3, R15 ;  /* 0x00000003ff137819 */ /* 0x000fc4000001160f */
[----:B------:R-:W-:Y:S02]  /*3770*/  IADD3 R21, PT, PT, R15, R21, R22 ;  /* 0x000000150f157210 */ /* 0x000fe40007ffe016 */
[----:B------:R-:W-:Y:S02]  /*3780*/  LOP3.LUT R11, R19, R11, R17, 0x96, !PT ;  /* 0x0000000b130b7212 */ /* 0x000fe400078e9611 */
[C-C-:B-1----:R-:W-:Y:S02]  /*3790*/  SHF.L.W.U32.HI R15, R20.reuse, 0x19, R20.reuse ;  /* 0x00000019140f7819 */ /* 0x142fe40000010e14 */
[----:B------:R-:W-:Y:S01]  /*37a0*/  SHF.L.W.U32.HI R22, R20, 0xe, R20 ;  /* 0x0000000e14167819 */ /* 0x000fe20000010e14 */
[----:B------:R-:W-:Y:S01]  /*37b0*/  IMAD.IADD R26, R11, 0x1, R26 ;  /* 0x000000010b1a7824 */ /* 0x000fe200078e021a */
[----:B------:R-:W-:-:S04]  /*37c0*/  SHF.R.U32.HI R17, RZ, 0x3, R20 ;  /* 0x00000003ff117819 */ /* 0x000fc80000011614 */
[----:B------:R-:W-:Y:S01]  /*37d0*/  LOP3.LUT R15, R17, R15, R22, 0x96, !PT ;  /* 0x0000000f110f7212 */ /* 0x000fe200078e9616 */
[----:B------:R2:W-:Y:S01]  /*37e0*/  STS [R9+0x1a8], R26 ;  /* 0x0001a81a09007388 */ /* 0x0005e20000000800 */
[----:B------:R-:W-:-:S03]  /*37f0*/  IMAD.MOV.U32 R22, RZ, RZ, R28 ;  /* 0x000000ffff167224 */ /* 0x000fc600078e001c */
[----:B------:R-:W-:-:S05]  /*3800*/  IMAD.IADD R15, R15, 0x1, R21 ;  /* 0x000000010f0f7824 */ /* 0x000fca00078e0215 */
[----:B------:R2:W-:Y:S01]  /*3810*/  STS [R9+0x1ac], R15 ;  /* 0x0001ac0f09007388 */ /* 0x0005e20000000800 */
[----:B------:R-:W-:Y:S05]  /*3820*/  @P0 BRA `(.L_x_20) ;  /* 0xfffffffc00200947 */ /* 0x000fea000383ffff */
[----:B------:R0:W-:Y:S01]  /*3830*/  STS [R5+0x2a0], R2 ;  /* 0x0002a00205007388 */ /* 0x0001e20000000800 */
[----:B--2---:R-:W-:Y:S02]  /*3840*/  IMAD.MOV.U32 R13, RZ, RZ, RZ ;  /* 0x000000ffff0d7224 */ /* 0x004fe400078e00ff */
[----:B------:R-:W-:Y:S01]  /*3850*/  IMAD.MOV.U32 R11, RZ, RZ, R6 ;  /* 0x000000ffff0b7224 */ /* 0x000fe200078e0006 */
[----:B------:R0:W-:Y:S01]  /*3860*/  STS [R5+0x2a4], R6 ;  /* 0x0002a40605007388 */ /* 0x0001e20000000800 */
[----:B------:R-:W-:Y:S02]  /*3870*/  IMAD.MOV.U32 R24, RZ, RZ, R2 ;  /* 0x000000ffff187224 */ /* 0x000fe400078e0002 */
[----:B------:R-:W-:Y:S01]  /*3880*/  IMAD.MOV.U32 R9, RZ, RZ, R14 ;  /* 0x000000ffff097224 */ /* 0x000fe200078e000e */
[----:B------:R0:W-:Y:S01]  /*3890*/  STS [R5+0x2a8], R8 ;  /* 0x0002a80805007388 */ /* 0x0001e20000000800 */
[----:B------:R-:W-:Y:S02]  /*38a0*/  IMAD.MOV.U32 R22, RZ, RZ, R12 ;  /* 0x000000ffff167224 */ /* 0x000fe400078e000c */
[----:B------:R-:W-:Y:S01]  /*38b0*/  IMAD.MOV.U32 R17, RZ, RZ, R18 ;  /* 0x000000ffff117224 */ /* 0x000fe200078e0012 */
[----:B------:R0:W-:Y:S01]  /*38c0*/  STS [R5+0x2ac], R10 ;  /* 0x0002ac0a05007388 */ /* 0x0001e20000000800 */
[----:B------:R-:W-:-:S02]  /*38d0*/  IMAD.MOV.U32 R15, RZ, RZ, R10 ;  /* 0x000000ffff0f7224 */ /* 0x000fc400078e000a */
[----:B------:R-:W-:Y:S01]  /*38e0*/  IMAD.MOV.U32 R20, RZ, RZ, R8 ;  /* 0x000000ffff147224 */ /* 0x000fe200078e0008 */
[----:B------:R0:W-:Y:S01]  /*38f0*/  STS [R5+0x2b0], R12 ;  /* 0x0002b00c05007388 */ /* 0x0001e20000000800 */
[----:B------:R-:W-:-:S03]  /*3900*/  IMAD.MOV.U32 R28, RZ, RZ, R16 ;  /* 0x000000ffff1c7224 */ /* 0x000fc600078e0010 */
[----:B------:R0:W-:Y:S04]  /*3910*/  STS [R5+0x2b4], R14 ;  /* 0x0002b40e05007388 */ /* 0x0001e80000000800 */
[----:B------:R0:W-:Y:S04]  /*3920*/  STS [R5+0x2b8], R16 ;  /* 0x0002b81005007388 */ /* 0x0001e80000000800 */
[----:B------:R0:W-:Y:S02]  /*3930*/  STS [R5+0x2bc], R18 ;  /* 0x0002bc1205007388 */ /* 0x0001e40000000800 */
.L_x_21:
[C---:B------:R-:W-:Y:S01]  /*3940*/  SHF.L.W.U32.HI R23, R22.reuse, 0x7, R22 ;  /* 0x0000000716177819 */ /* 0x040fe20000010e16 */
[----:B------:R-:W-:Y:S01]  /*3950*/  IMAD R19, R13, 0x4, R4 ;  /* 0x000000040d137824 */ /* 0x000fe200078e0204 */
[C-C-:B------:R-:W-:Y:S02]  /*3960*/  SHF.L.W.U32.HI R21, R22.reuse, 0x1a, R22.reuse ;  /* 0x0000001a16157819 */ /* 0x140fe40000010e16 */
[----:B------:R-:W-:Y:S02]  /*3970*/  SHF.L.W.U32.HI R26, R22, 0x15, R22 ;  /* 0x00000015161a7819 */ /* 0x000fe40000010e16 */
[----:B------:R-:W-:Y:S02]  /*3980*/  SHF.L.W.U32.HI R25, R24, 0xa, R24 ;  /* 0x0000000a18197819 */ /* 0x000fe40000010e18 */
[----:B------:R-:W-:Y:S01]  /*3990*/  LOP3.LUT R26, R23, R21, R26, 0x96, !PT ;  /* 0x00000015171a7212 */ /* 0x000fe200078e961a */
[C---:B------:R-:W-:Y:S01]  /*39a0*/  IMAD R21, R13.reuse, 0x4, R5 ;  /* 0x000000040d157824 */ /* 0x040fe200078e0205 */
[----:B-1----:R-:W1:Y:S01]  /*39b0*/  LDS R23, [R19] ;  /* 0x0000000013177984 */ /* 0x002e620000000800 */
[----:B------:R-:W-:-:S05]  /*39c0*/  VIADD R13, R13, 0x2 ;  /* 0x000000020d0d7836 */ /* 0x000fca0000000000 */
[----:B------:R-:W-:Y:S02]  /*39d0*/  ISETP.NE.AND P0, PT, R13, 0x40, PT ;  /* 0x000000400d00780c */ /* 0x000fe40003f05270 */
[----:B-1----:R-:W-:Y:S02]  /*39e0*/  IADD3 R23, PT, PT, R23, R26, R17 ;  /* 0x0000001a17177210 */ /* 0x002fe40007ffe011 */
[----:B------:R-:W1:Y:S01]  /*39f0*/  LDS R26, [R21+0x1a0] ;  /* 0x0001a000151a7984 */ /* 0x000e620000000800 */
[----:B------:R-:W-:-:S03]  /*3a00*/  LOP3.LUT R17, R9, R22, R28, 0xe2, !PT ;  /* 0x0000001609117212 */ /* 0x000fc600078ee21c */
[----:B------:R-:W-:Y:S04]  /*3a10*/  STS [R5+0x2bc], R28 ;  /* 0x0002bc1c05007388 */ /* 0x000fe80000000800 */
[----:B------:R-:W-:Y:S04]  /*3a20*/  STS [R5+0x2b8], R9 ;  /* 0x0002b80905007388 */ /* 0x000fe80000000800 */
[----:B------:R-:W-:Y:S04]  /*3a30*/  STS [R5+0x2b4], R22 ;  /* 0x0002b41605007388 */ /* 0x000fe80000000800 */
[----:B------:R-:W-:Y:S04]  /*3a40*/  STS [R5+0x2ac], R20 ;  /* 0x0002ac1405007388 */ /* 0x000fe80000000800 */
[----:B------:R-:W-:Y:S04]  /*3a50*/  STS [R5+0x2a8], R11 ;  /* 0x0002a80b05007388 */ /* 0x000fe80000000800 */
[----:B------:R-:W-:Y:S01]  /*3a60*/  STS [R5+0x2a4], R24 ;  /* 0x0002a41805007388 */ /* 0x000fe20000000800 */
[----:B-1----:R-:W-:-:S02]  /*3a70*/  IADD3 R17, PT, PT, R26, R23, R17 ;  /* 0x000000171a117210 */ /* 0x002fc40007ffe011 */
[C-C-:B------:R-:W-:Y:S02]  /*3a80*/  SHF.L.W.U32.HI R23, R24.reuse, 0x1e, R24.reuse ;  /* 0x0000001e18177819 */ /* 0x140fe40000010e18 */
[----:B------:R-:W-:-:S04]  /*3a90*/  SHF.L.W.U32.HI R26, R24, 0x13, R24 ;  /* 0x00000013181a7819 */ /* 0x000fc80000010e18 */
[----:B------:R-:W-:Y:S02]  /*3aa0*/  LOP3.LUT R26, R25, R23, R26, 0x96, !PT ;  /* 0x00000017191a7212 */ /* 0x000fe400078e961a */
[----:B------:R-:W-:-:S04]  /*3ab0*/  LOP3.LUT R23, R11, R20, R24, 0xe8, !PT ;  /* 0x000000140b177212 */ /* 0x000fc800078ee818 */
[----:B------:R-:W-:Y:S01]  /*3ac0*/  IADD3 R26, PT, PT, R23, R26, R17 ;  /* 0x0000001a171a7210 */ /* 0x000fe20007ffe011 */
[----:B------:R-:W-:-:S04]  /*3ad0*/  IMAD.IADD R23, R17, 0x1, R15 ;  /* 0x0000000111177824 */ /* 0x000fc800078e020f */
[----:B------:R-:W-:Y:S01]  /*3ae0*/  STS [R5+0x2a0], R26 ;  /* 0x0002a01a05007388 */ /* 0x000fe20000000800 */
[C-C-:B------:R-:W-:Y:S02]  /*3af0*/  SHF.L.W.U32.HI R15, R23.reuse, 0x1a, R23.reuse ;  /* 0x0000001a170f7819 */ /* 0x140fe40000010e17 */
[C-C-:B------:R-:W-:Y:S01]  /*3b00*/  SHF.L.W.U32.HI R17, R23.reuse, 0x15, R23.reuse ;  /* 0x0000001517117819 */ /* 0x140fe20000010e17 */
[----:B------:R-:W-:Y:S01]  /*3b10*/  STS [R5+0x2b0], R23 ;  /* 0x0002b01705007388 */ /* 0x000fe20000000800 */
[----:B------:R-:W-:-:S03]  /*3b20*/  SHF.L.W.U32.HI R25, R23, 0x7, R23 ;  /* 0x0000000717197819 */ /* 0x000fc60000010e17 */
[----:B------:R-:W1:Y:S01]  /*3b30*/  LDS R19, [R19+0x4] ;  /* 0x0000040013137984 */ /* 0x000e620000000800 */
[----:B------:R-:W-:Y:S02]  /*3b40*/  LOP3.LUT R15, R25, R15, R17, 0x96, !PT ;  /* 0x0000000f190f7212 */ /* 0x000fe400078e9611 */
[----:B------:R-:W-:Y:S01]  /*3b50*/  SHF.L.W.U32.HI R17, R26, 0x1e, R26 ;  /* 0x0000001e1a117819 */ /* 0x000fe20000010e1a */
[----:B------:R-:W2:Y:S04]  /*3b60*/  LDS R21, [R21+0x1a4] ;  /* 0x0001a40015157984 */ /* 0x000ea80000000800 */
[----:B------:R-:W-:Y:S04]  /*3b70*/  STS [R5+0x2b8], R22 ;  /* 0x0002b81605007388 */ /* 0x000fe80000000800 */
[----:B------:R3:W-:Y:S04]  /*3b80*/  STS [R5+0x2a8], R24 ;  /* 0x0002a81805007388 */ /* 0x0007e80000000800 */
[----:B------:R-:W-:Y:S04]  /*3b90*/  STS [R5+0x2b4], R23 ;  /* 0x0002b41705007388 */ /* 0x000fe80000000800 */
[----:B------:R-:W-:Y:S04]  /*3ba0*/  STS [R5+0x2a4], R26 ;  /* 0x0002a41a05007388 */ /* 0x000fe80000000800 */
[----:B------:R-:W-:Y:S04]  /*3bb0*/  STS [R5+0x2bc], R9 ;  /* 0x0002bc0905007388 */ /* 0x000fe80000000800 */
[----:B------:R4:W-:Y:S01]  /*3bc0*/  STS [R5+0x2ac], R11 ;  /* 0x0002ac0b05007388 */ /* 0x0009e20000000800 */
[----:B-1----:R-:W-:-:S02]  /*3bd0*/  IADD3 R15, PT, PT, R19, R15, R28 ;  /* 0x0000000f130f7210 */ /* 0x002fc40007ffe01c */
[----:B------:R-:W-:Y:S02]  /*3be0*/  LOP3.LUT R28, R22, R23, R9, 0xe2, !PT ;  /* 0x00000017161c7212 */ /* 0x000fe400078ee209 */
[C---:B------:R-:W-:Y:S02]  /*3bf0*/  SHF.L.W.U32.HI R19, R26.reuse, 0xa, R26 ;  /* 0x0000000a1a137819 */ /* 0x040fe40000010e1a */
[----:B--2---:R-:W-:Y:S02]  /*3c00*/  IADD3 R15, PT, PT, R21, R15, R28 ;  /* 0x0000000f150f7210 */ /* 0x004fe40007ffe01c */
[--C-:B------:R-:W-:Y:S02]  /*3c10*/  SHF.L.W.U32.HI R28, R26, 0x13, R26.reuse ;  /* 0x000000131a1c7819 */ /* 0x100fe40000010e1a */
[----:B------:R-:W-:Y:S02]  /*3c20*/  LOP3.LUT R21, R24, R11, R26, 0xe8, !PT ;  /* 0x0000000b18157212 */ /* 0x000fe400078ee81a */
[----:B------:R-:W-:Y:S01]  /*3c30*/  LOP3.LUT R17, R19, R17, R28, 0x96, !PT ;  /* 0x0000001113117212 */ /* 0x000fe200078e961c */
[----:B------:R-:W-:-:S02]  /*3c40*/  IMAD.MOV.U32 R28, RZ, RZ, R22 ;  /* 0x000000ffff1c7224 */ /* 0x000fc400078e0016 */
[----:B------:R-:W-:Y:S01]  /*3c50*/  IMAD.MOV.U32 R19, RZ, RZ, R24 ;  /* 0x000000ffff137224 */ /* 0x000fe200078e0018 */
[----:B---3--:R-:W-:Y:S01]  /*3c60*/  IADD3 R24, PT, PT, R21, R17, R15 ;  /* 0x0000001115187210 */ /* 0x008fe20007ffe00f */
[----:B------:R-:W-:Y:S02]  /*3c70*/  IMAD.IADD R22, R15, 0x1, R20 ;  /* 0x000000010f167824 */ /* 0x000fe400078e0214 */
[----:B------:R-:W-:Y:S02]  /*3c80*/  IMAD.MOV.U32 R17, RZ, RZ, R9 ;  /* 0x000000ffff117224 */ /* 0x000fe400078e0009 */
[----:B------:R1:W-:Y:S01]  /*3c90*/  STS [R5+0x2a0], R24 ;  /* 0x0002a01805007388 */ /* 0x0003e20000000800 */
[----:B------:R-:W-:Y:S02]  /*3ca0*/  IMAD.MOV.U32 R15, RZ, RZ, R11 ;  /* 0x000000ffff0f7224 */ /* 0x000fe400078e000b */
[----:B----4-:R-:W-:Y:S01]  /*3cb0*/  IMAD.MOV.U32 R11, RZ, RZ, R26 ;  /* 0x000000ffff0b7224 */ /* 0x010fe200078e001a */
[----:B------:R1:W-:Y:S01]  /*3cc0*/  STS [R5+0x2b0], R22 ;  /* 0x0002b01605007388 */ /* 0x0003e20000000800 */
[----:B------:R-:W-:-:S02]  /*3cd0*/  IMAD.MOV.U32 R9, RZ, RZ, R23 ;  /* 0x000000ffff097224 */ /* 0x000fc400078e0017 */
[----:B------:R-:W-:Y:S01]  /*3ce0*/  IMAD.MOV.U32 R20, RZ, RZ, R19 ;  /* 0x000000ffff147224 */ /* 0x000fe200078e0013 */
[----:B------:R-:W-:Y:S06]  /*3cf0*/  @P0 BRA `(.L_x_21) ;  /* 0xfffffffc00100947 */ /* 0x000fec000383ffff */
[----:B0-----:R-:W-:Y:S02]  /*3d00*/  IMAD.IADD R2, R24, 0x1, R2 ;  /* 0x0000000118027824 */ /* 0x001fe400078e0202 */
[----:B------:R-:W-:Y:S02]  /*3d10*/  IMAD.IADD R6, R11, 0x1, R6 ;  /* 0x000000010b067824 */ /* 0x000fe400078e0206 */
        /* <DEDUP_REMOVED lines=9> */
[----:B------:R-:W-:Y:S01]  /*3db0*/  VIADD R7, R7, 0x1 ;  /* 0x0000000107077836 */ /* 0x000fe20000000000 */
[----:B------:R0:W-:Y:S04]  /*3dc0*/  STS [R5+0x18c], R10 ;  /* 0x00018c0a05007388 */ /* 0x0001e80000000800 */
[----:B------:R0:W-:Y:S01]  /*3dd0*/  STS [R5+0x190], R12 ;  /* 0x0001900c05007388 */ /* 0x0001e20000000800 */
[----:B------:R-:W-:-:S03]  /*3de0*/  ISETP.NE.AND P0, PT, R7, UR4, PT ;  /* 0x0000000407007c0c */ /* 0x000fc6000bf05270 */
[----:B------:R0:W-:Y:S04]  /*3df0*/  STS [R5+0x194], R14 ;  /* 0x0001940e05007388 */ /* 0x0001e80000000800 */
[----:B------:R0:W-:Y:S04]  /*3e00*/  STS [R5+0x198], R16 ;  /* 0x0001981005007388 */ /* 0x0001e80000000800 */
[----:B------:R0:W-:Y:S02]  /*3e10*/  STS [R5+0x19c], R18 ;  /* 0x00019c1205007388 */ /* 0x0001e40000000800 */
[----:B------:R-:W-:Y:S05]  /*3e20*/  @P0 BRA `(.L_x_22) ;  /* 0xffffffec00980947 */ /* 0x000fea000383ffff */
.L_x_19:
[----:B------:R-:W-:Y:S02]  /*3e30*/  ULOP3.LUT UP0, URZ, UR5, 0x3f, URZ, 0xc0, !UPT ;  /* 0x0000003f05ff7892 */ /* 0x000fe4000f80c0ff */
[----:B------:R-:W-:Y:S02]  /*3e40*/  ULOP3.LUT UR4, UR5, 0x3f, URZ, 0xc0, !UPT ;  /* 0x0000003f05047892 */ /* 0x000fe4000f8ec0ff */
[----:B------:R-:W-:-:S05]  /*3e50*/  ULOP3.LUT UR6, UR5, 0xffffffc0, URZ, 0xc0, !UPT ;  /* 0xffffffc005067892 */ /* 0x000fca000f8ec0ff */
[----:B------:R-:W-:Y:S07]  /*3e60*/  BRA.U !UP0, `(.L_x_23) ;  /* 0x0000000508107547 */ /* 0x000fee000b800000 */
[----:B------:R-:W-:Y:S01]  /*3e70*/  ISETP.LT.U32.AND P0, PT, RZ, UR4, PT ;  /* 0x00000004ff007c0c */ /* 0x000fe2000bf01070 */
[----:B0-----:R-:W-:Y:S02]  /*3e80*/  IMAD.MOV.U32 R2, RZ, RZ, RZ ;  /* 0x000000ffff027224 */ /* 0x001fe400078e00ff */
[----:B------:R-:W-:Y:S01]  /*3e90*/  IMAD.MOV.U32 R6, RZ, RZ, RZ ;  /* 0x000000ffff067224 */ /* 0x000fe200078e00ff */
[----:B------:R-:W-:-:S13]  /*3ea0*/  ISETP.GT.U32.AND.EX P0, PT, RZ, RZ, PT, P0 ;  /* 0x000000ffff00720c */ /* 0x000fda0003f04100 */
[--C-:B-1----:R-:W-:Y:S01]  /*3eb0*/  @!P0 IADD3 R7, PT, PT, R0, UR6, R2.reuse ;  /* 0x0000000600078c10 */ /* 0x102fe2000fffe002 */
[----:B------:R-:W-:Y:S02]  /*3ec0*/  @!P0 IMAD.IADD R8, R5, 0x1, R2 ;  /* 0x0000000105088824 */ /* 0x000fe400078e0202 */
[----:B------:R-:W-:-:S03]  /*3ed0*/  @!P0 IMAD.MOV.U32 R2, RZ, RZ, 0x1 ;  /* 0x00000001ff028424 */ /* 0x000fc600078e00ff */
[----:B------:R-:W0:Y:S02]  /*3ee0*/  @!P0 LDS.U8 R7, [R7+0x1c0] ;  /* 0x0001c00007078984 */ /* 0x000e240000000000 */
[C---:B------:R-:W-:Y:S02]  /*3ef0*/  IADD3 R9, P3, PT, -R2.reuse, UR4, RZ ;  /* 0x0000000402097c10 */ /* 0x040fe4000ff7e1ff */
[----:B------:R-:W-:Y:S02]  /*3f00*/  ISETP.LT.U32.AND P2, PT, R2, UR4, PT ;  /* 0x0000000402007c0c */ /* 0x000fe4000bf41070 */
[----:B------:R-:W-:Y:S01]  /*3f10*/  ISETP.LE.U32.AND P1, PT, R9, 0x3, PT ;  /* 0x000000030900780c */ /* 0x000fe20003f23070 */
[----:B------:R-:W-:Y:S01]  /*3f20*/  IMAD.X R9, RZ, RZ, ~R6, P3 ;  /* 0x000000ffff097224 */ /* 0x000fe200018e0e06 */
[----:B------:R-:W-:-:S04]  /*3f30*/  ISETP.GT.U32.AND.EX P2, PT, RZ, R6, PT, P2 ;  /* 0x00000006ff00720c */ /* 0x000fc80003f44120 */
[----:B------:R-:W-:Y:S01]  /*3f40*/  ISETP.LE.U32.OR.EX P1, PT, R9, RZ, !P2, P1 ;  /* 0x000000ff0900720c */ /* 0x000fe20005723510 */
[----:B0-----:R0:W-:-:S12]  /*3f50*/  @!P0 STS.U8 [R8+0x100], R7 ;  /* 0x0001000708008388 */ /* 0x0011d80000000000 */
[----:B------:R-:W-:Y:S05]  /*3f60*/  @P1 BRA `(.L_x_24) ;  /* 0x00000000006c1947 */ /* 0x000fea0003800000 */
[----:B------:R-:W-:Y:S01]  /*3f70*/  UIADD3 UR5, UP0, UPT, UR4, -0x3, URZ ;  /* 0xfffffffd04057890 */ /* 0x000fe2000ff1e0ff */
[----:B------:R-:W-:-:S03]  /*3f80*/  PLOP3.LUT P0, PT, PT, PT, PT, 0x8, 0x80 ;  /* 0x000000000080781c */ /* 0x000fc60003f0e170 */
[----:B------:R-:W-:-:S12]  /*3f90*/  UIADD3.X UR7, UPT, UPT, URZ, -0x1, URZ, UP0, !UPT ;  /* 0xffffffffff077890 */ /* 0x000fd800087fe4ff */
.L_x_25:
[--C-:B0-----:R-:W-:Y:S01]  /*3fa0*/  IADD3 R7, PT, PT, R0, UR6, R2.reuse ;  /* 0x0000000600077c10 */ /* 0x101fe2000fffe002 */
[C---:B------:R-:W-:Y:S02]  /*3fb0*/  VIADD R10, R2.reuse, 0x1 ;  /* 0x00000001020a7836 */ /* 0x040fe40000000000 */
[C---:B-1----:R-:W-:Y:S02]  /*3fc0*/  IMAD.IADD R8, R5.reuse, 0x1, R2 ;  /* 0x0000000105087824 */ /* 0x042fe400078e0202 */
[----:B------:R-:W-:Y:S01]  /*3fd0*/  VIADD R12, R2, 0x2 ;  /* 0x00000002020c7836 */ /* 0x000fe20000000000 */
[----:B------:R-:W0:Y:S01]  /*3fe0*/  LDS.U8 R7, [R7+0x1c0] ;  /* 0x0001c00007077984 */ /* 0x000e220000000000 */
[C-C-:B------:R-:W-:Y:S01]  /*3ff0*/  IADD3 R9, PT, PT, R0.reuse, UR6, R10.reuse ;  /* 0x0000000600097c10 */ /* 0x140fe2000fffe00a */
[C---:B------:R-:W-:Y:S02]  /*4000*/  IMAD.IADD R10, R5.reuse, 0x1, R10 ;  /* 0x00000001050a7824 */ /* 0x040fe400078e020a */
[--C-:B------:R-:W-:Y:S01]  /*4010*/  IADD3 R11, PT, PT, R0, UR6, R12.reuse ;  /* 0x00000006000b7c10 */ /* 0x100fe2000fffe00c */
[C---:B------:R-:W-:Y:S01]  /*4020*/  VIADD R14, R2.reuse, 0x3 ;  /* 0x00000003020e7836 */ /* 0x040fe20000000000 */
[----:B------:R-:W-:Y:S01]  /*4030*/  IADD3 R2, P1, PT, R2, 0x4, RZ ;  /* 0x0000000402027810 */ /* 0x000fe20007f3e0ff */
[----:B------:R-:W-:-:S03]  /*4040*/  IMAD.IADD R12, R5, 0x1, R12 ;  /* 0x00000001050c7824 */ /* 0x000fc600078e020c */
[----:B------:R-:W-:Y:S01]  /*4050*/  IADD3 R13, PT, PT, R0, UR6, R14 ;  /* 0x00000006000d7c10 */ /* 0x000fe2000fffe00e */
[----:B------:R-:W-:Y:S01]  /*4060*/  IMAD.X R6, RZ, RZ, R6, P1 ;  /* 0x000000ffff067224 */ /* 0x000fe200008e0606 */
[----:B------:R-:W-:-:S04]  /*4070*/  ISETP.GE.U32.AND P1, PT, R2, UR5, PT ;  /* 0x0000000502007c0c */ /* 0x000fc8000bf26070 */
[----:B------:R-:W-:Y:S01]  /*4080*/  ISETP.GE.U32.AND.EX P1, PT, R6, UR7, PT, P1 ;  /* 0x0000000706007c0c */ /* 0x000fe2000bf26110 */
[----:B0-----:R0:W-:Y:S04]  /*4090*/  STS.U8 [R8+0x100], R7 ;  /* 0x0001000708007388 */ /* 0x0011e80000000000 */
[----:B------:R-:W1:Y:S01]  /*40a0*/  LDS.U8 R9, [R9+0x1c0] ;  /* 0x0001c00009097984 */ /* 0x000e620000000000 */
[----:B0-----:R-:W-:-:S03]  /*40b0*/  IMAD.IADD R8, R5, 0x1, R14 ;  /* 0x0000000105087824 */ /* 0x001fc600078e020e */
[----:B-1----:R-:W-:Y:S04]  /*40c0*/  STS.U8 [R10+0x100], R9 ;  /* 0x000100090a007388 */ /* 0x002fe80000000000 */
[----:B------:R-:W0:Y:S04]  /*40d0*/  LDS.U8 R11, [R11+0x1c0] ;  /* 0x0001c0000b0b7984 */ /* 0x000e280000000000 */
[----:B0-----:R-:W-:Y:S04]  /*40e0*/  STS.U8 [R12+0x100], R11 ;  /* 0x0001000b0c007388 */ /* 0x001fe80000000000 */
[----:B------:R-:W0:Y:S04]  /*40f0*/  LDS.U8 R13, [R13+0x1c0] ;  /* 0x0001c0000d0d7984 */ /* 0x000e280000000000 */
[----:B0-----:R1:W-:Y:S01]  /*4100*/  STS.U8 [R8+0x100], R13 ;  /* 0x0001000d08007388 */ /* 0x0013e20000000000 */
[----:B------:R-:W-:Y:S05]  /*4110*/  @!P1 BRA `(.L_x_25) ;  /* 0xfffffffc00a09947 */ /* 0x000fea000383ffff */
.L_x_24:
[C---:B0-----:R-:W-:Y:S02]  /*4120*/  IADD3 R7, P3, PT, -R2.reuse, UR4, RZ ;  /* 0x0000000402077c10 */ /* 0x041fe4000ff7e1ff */
[----:B------:R-:W-:Y:S02]  /*4130*/  ISETP.LT.U32.AND P2, PT, R2, UR4, PT ;  /* 0x0000000402007c0c */ /* 0x000fe4000bf41070 */
[----:B------:R-:W-:Y:S01]  /*4140*/  ISETP.LE.U32.AND P1, PT, R7, 0x1, PT ;  /* 0x000000010700780c */ /* 0x000fe20003f23070 */
[----:B------:R-:W-:Y:S01]  /*4150*/  IMAD.X R7, RZ, RZ, ~R6, P3 ;  /* 0x000000ffff077224 */ /* 0x000fe200018e0e06 */
[----:B------:R-:W-:-:S04]  /*4160*/  ISETP.GT.U32.AND.EX P2, PT, RZ, R6, PT, P2 ;  /* 0x00000006ff00720c */ /* 0x000fc80003f44120 */
[----:B------:R-:W-:-:S13]  /*4170*/  ISETP.LE.U32.OR.EX P1, PT, R7, RZ, !P2, P1 ;  /* 0x000000ff0700720c */ /* 0x000fda0005723510 */
[----:B------:R-:W-:Y:S05]  /*4180*/  @P1 BRA `(.L_x_26) ;  /* 0x0000000000301947 */ /* 0x000fea0003800000 */
[--C-:B------:R-:W-:Y:S01]  /*4190*/  IADD3 R7, PT, PT, R0, UR6, R2.reuse ;  /* 0x0000000600077c10 */ /* 0x100fe2000fffe002 */
[C---:B------:R-:W-:Y:S01]  /*41a0*/  VIADD R9, R2.reuse, 0x1 ;  /* 0x0000000102097836 */ /* 0x040fe20000000000 */
[----:B------:R-:W-:Y:S01]  /*41b0*/  PLOP3.LUT P0, PT, PT, PT, PT, 0x8, 0x80 ;  /* 0x000000000080781c */ /* 0x000fe20003f0e170 */
[C---:B------:R-:W-:Y:S01]  /*41c0*/  IMAD.IADD R10, R5.reuse, 0x1, R2 ;  /* 0x00000001050a7824 */ /* 0x040fe200078e0202 */
[----:B------:R-:W-:Y:S02]  /*41d0*/  IADD3 R2, P1, PT, R2, 0x2, RZ ;  /* 0x0000000202027810 */ /* 0x000fe40007f3e0ff */
[----:B------:R-:W0:Y:S01]  /*41e0*/  LDS.U8 R7, [R7+0x1c0] ;  /* 0x0001c00007077984 */ /* 0x000e220000000000 */
[--C-:B-1----:R-:W-:Y:S01]  /*41f0*/  IADD3 R8, PT, PT, R0, UR6, R9.reuse ;  /* 0x0000000600087c10 */ /* 0x102fe2000fffe009 */
[----:B------:R-:W-:Y:S02]  /*4200*/  IMAD.IADD R9, R5, 0x1, R9 ;  /* 0x0000000105097824 */ /* 0x000fe400078e0209 */
[----:B------:R-:W-:Y:S01]  /*4210*/  IMAD.X R6, RZ, RZ, R6, P1 ;  /* 0x000000ffff067224 */ /* 0x000fe200008e0606 */
[----:B0-----:R-:W-:Y:S04]  /*4220*/  STS.U8 [R10+0x100], R7 ;  /* 0x000100070a007388 */ /* 0x001fe80000000000 */
[----:B------:R-:W0:Y:S04]  /*4230*/  LDS.U8 R8, [R8+0x1c0] ;  /* 0x0001c00008087984 */ /* 0x000e280000000000 */
[----:B0-----:R0:W-:Y:S02]  /*4240*/  STS.U8 [R9+0x100], R8 ;  /* 0x0001000809007388 */ /* 0x0011e40000000000 */
.L_x_26:
[----:B------:R-:W-:-:S04]  /*4250*/  ISETP.LT.U32.AND P1, PT, R2, UR4, PT ;  /* 0x0000000402007c0c */ /* 0x000fc8000bf21070 */
[----:B------:R-:W-:-:S13]  /*4260*/  ISETP.LT.U32.OR.EX P0, PT, R6, RZ, P0, P1 ;  /* 0x000000ff0600720c */ /* 0x000fda0000701510 */
[--C-:B------:R-:W-:Y:S01]  /*4270*/  @P0 IADD3 R0, PT, PT, R0, UR6, R2.reuse ;  /* 0x0000000600000c10 */ /* 0x100fe2000fffe002 */
[----:B------:R-:W-:-:S05]  /*4280*/  @P0 IMAD.IADD R7, R5, 0x1, R2 ;  /* 0x0000000105070824 */ /* 0x000fca00078e0202 */
[----:B------:R-:W2:Y:S04]  /*4290*/  @P0 LDS.U8 R0, [R0+0x1c0] ;  /* 0x0001c00000000984 */ /* 0x000ea80000000000 */
[----:B--2---:R2:W-:Y:S02]  /*42a0*/  @P0 STS.U8 [R7+0x100], R0 ;  /* 0x0001000007000388 */ /* 0x0045e40000000000 */
.L_x_23:
[----:B------:R-:W-:-:S06]  /*42b0*/  UIADD3 UR5, UPT, UPT, UR6, 0x40, URZ ;  /* 0x0000004006057890 */ /* 0x000fcc000fffe0ff */
[----:B--2---:R-:W-:-:S07]  /*42c0*/  IMAD.U32 R0, RZ, RZ, UR5 ;  /* 0x00000005ff007e24 */ /* 0x004fce000f8e00ff */
.L_x_16:
[----:B------:R-:W-:Y:S02]  /*42d0*/  ULOP3.LUT UR5, UR4, 0x38, URZ, 0xc0, !UPT ;  /* 0x0000003804057892 */ /* 0x000fe4000f8ec0ff */
[----:B0-----:R-:W-:Y:S02]  /*42e0*/  VIADD R10, R0, UR4 ;  /* 0x00000004000a7c36 */ /* 0x001fe40008000000 */
[----:B------:R-:W-:Y:S01]  /*42f0*/  VIADD R11, R5, UR4 ;  /* 0x00000004050b7c36 */ /* 0x000fe20008000000 */
[----:B------:R-:W-:-:S03]  /*4300*/  UISETP.NE.AND UP0, UPT, UR5, 0x38, UPT ;  /* 0x000000380500788c */ /* 0x000fc6000bf05270 */
[----:B------:R-:W-:Y:S02]  /*4310*/  UMOV UR5, 0x80 ;  /* 0x0000008000057882 */ /* 0x000fe40000000000 */
[----:B------:R-:W-:-:S03]  /*4320*/  USEL UR6, UR5, 0x40, !UP0 ;  /* 0x0000004005067887 */ /* 0x000fc6000c000000 */
[----:B------:R-:W-:Y:S01]  /*4330*/  UMOV UR5, 0x1 ;  /* 0x0000000100057882 */ /* 0x000fe20000000000 */
[----:B------:R-:W-:Y:S02]  /*4340*/  UIADD3 UR7, UPT, UPT, UR6, -UR4, URZ ;  /* 0x8000000406077290 */ /* 0x000fe4000fffe0ff */
[----:B------:R-:W-:Y:S02]  /*4350*/  USEL UR5, UR5, 0x2, UP0 ;  /* 0x0000000205057887 */ /* 0x000fe40008000000 */
[----:B------:R-:W-:-:S09]  /*4360*/  UISETP.NE.AND UP0, UPT, UR7, URZ, UPT ;  /* 0x000000ff0700728c */ /* 0x000fd2000bf05270 */
[----:B------:R-:W-:Y:S05]  /*4370*/  BRA.U !UP0, `(.L_x_27) ;  /* 0x0000000108bc7547 */ /* 0x000fea000b800000 */
[----:B------:R-:W-:Y:S02]  /*4380*/  ISETP.LT.U32.AND P0, PT, RZ, UR7, PT ;  /* 0x00000007ff007c0c */ /* 0x000fe4000bf01070 */
[----:B-1----:R-:W-:Y:S02]  /*4390*/  CS2R R8, SRZ ;  /* 0x0000000000087805 */ /* 0x002fe4000001ff00 */
[----:B------:R-:W-:-:S13]  /*43a0*/  ISETP.GT.U32.AND.EX P0, PT, RZ, RZ, PT, P0 ;  /* 0x000000ffff00720c */ /* 0x000fda0003f04100 */
[----:B------:R-:W-:Y:S02]  /*43b0*/  @!P0 IMAD.IADD R0, R11, 0x1, R8 ;  /* 0x000000010b008824 */ /* 0x000fe400078e0208 */
[----:B------:R-:W-:-:S03]  /*43c0*/  @!P0 IMAD.MOV.U32 R8, RZ, RZ, 0x1 ;  /* 0x00000001ff088424 */ /* 0x000fc600078e00ff */
[----:B------:R0:W-:Y:S02]  /*43d0*/  @!P0 STS.U8 [R0+0x100], RZ ;  /* 0x000100ff00008388 */ /* 0x0001e40000000000 */
[C---:B------:R-:W-:Y:S02]  /*43e0*/  IADD3 R2, P3, PT, -R8.reuse, UR7, RZ ;  /* 0x0000000708027c10 */ /* 0x040fe4000ff7e1ff */
[----:B------:R-:W-:Y:S02]  /*43f0*/  ISETP.LT.U32.AND P2, PT, R8, UR7, PT ;  /* 0x0000000708007c0c */ /* 0x000fe4000bf41070 */
[----:B------:R-:W-:Y:S01]  /*4400*/  ISETP.LE.U32.AND P1, PT, R2, 0x3, PT ;  /* 0x000000030200780c */ /* 0x000fe20003f23070 */
[----:B------:R-:W-:Y:S01]  /*4410*/  IMAD.X R2, RZ, RZ, ~R9, P3 ;  /* 0x000000ffff027224 */ /* 0x000fe200018e0e09 */
[----:B------:R-:W-:-:S04]  /*4420*/  ISETP.GT.U32.AND.EX P2, PT, RZ, R9, PT, P2 ;  /* 0x00000009ff00720c */ /* 0x000fc80003f44120 */
[----:B------:R-:W-:-:S13]  /*4430*/  ISETP.LE.U32.OR.EX P1, PT, R2, RZ, !P2, P1 ;  /* 0x000000ff0200720c */ /* 0x000fda0005723510 */
[----:B0-----:R-:W-:Y:S05]  /*4440*/  @P1 BRA `(.L_x_28) ;  /* 0x0000000000401947 */ /* 0x001fea0003800000 */
[----:B------:R-:W-:Y:S01]  /*4450*/  UIADD3 UR4, UP0, UPT, UR7, -0x3, URZ ;  /* 0xfffffffd07047890 */ /* 0x000fe2000ff1e0ff */
[----:B------:R-:W-:-:S03]  /*4460*/  PLOP3.LUT P0, PT, PT, PT, PT, 0x8, 0x80 ;  /* 0x000000000080781c */ /* 0x000fc60003f0e170 */
[----:B------:R-:W-:-:S12]  /*4470*/  UIADD3.X UR10, UPT, UPT, URZ, -0x1, URZ, UP0, !UPT ;  /* 0xffffffffff0a7890 */ /* 0x000fd800087fe4ff */
.L_x_29:
[C-C-:B------:R-:W-:Y:S01]  /*4480*/  IMAD.IADD R0, R11.reuse, 0x1, R8.reuse ;  /* 0x000000010b007824 */ /* 0x140fe200078e0208 */
[C-C-:B------:R-:W-:Y:S02]  /*4490*/  IADD3 R2, PT, PT, R11.reuse, 0x1, R8.reuse ;  /* 0x000000010b027810 */ /* 0x140fe40007ffe008 */
[C-C-:B------:R-:W-:Y:S02]  /*44a0*/  IADD3 R6, PT, PT, R11.reuse, 0x2, R8.reuse ;  /* 0x000000020b067810 */ /* 0x140fe40007ffe008 */
[----:B------:R-:W-:Y:S01]  /*44b0*/  IADD3 R7, PT, PT, R11, 0x3, R8 ;  /* 0x000000030b077810 */ /* 0x000fe20007ffe008 */
[----:B------:R0:W-:Y:S01]  /*44c0*/  STS.U8 [R0+0x100], RZ ;  /* 0x000100ff00007388 */ /* 0x0001e20000000000 */
[----:B------:R-:W-:-:S03]  /*44d0*/  IADD3 R8, P1, PT, R8, 0x4, RZ ;  /* 0x0000000408087810 */ /* 0x000fc60007f3e0ff */
[----:B------:R0:W-:Y:S02]  /*44e0*/  STS.U8 [R2+0x100], RZ ;  /* 0x000100ff02007388 */ /* 0x0001e40000000000 */
[----:B------:R-:W-:Y:S01]  /*44f0*/  IMAD.X R9, RZ, RZ, R9, P1 ;  /* 0x000000ffff097224 */ /* 0x000fe200008e0609 */
[----:B------:R-:W-:Y:S01]  /*4500*/  ISETP.GE.U32.AND P1, PT, R8, UR4, PT ;  /* 0x0000000408007c0c */ /* 0x000fe2000bf26070 */
[----:B------:R0:W-:Y:S03]  /*4510*/  STS.U8 [R6+0x100], RZ ;  /* 0x000100ff06007388 */ /* 0x0001e60000000000 */
[----:B------:R-:W-:Y:S01]  /*4520*/  ISETP.GE.U32.AND.EX P1, PT, R9, UR10, PT, P1 ;  /* 0x0000000a09007c0c */ /* 0x000fe2000bf26110 */
[----:B------:R0:W-:-:S12]  /*4530*/  STS.U8 [R7+0x100], RZ ;  /* 0x000100ff07007388 */ /* 0x0001d80000000000 */
[----:B0-----:R-:W-:Y:S05]  /*4540*/  @!P1 BRA `(.L_x_29) ;  /* 0xfffffffc00cc9947 */ /* 0x001fea000383ffff */
.L_x_28:
[C---:B------:R-:W-:Y:S02]  /*4550*/  IADD3 R0, P3, PT, -R8.reuse, UR7, RZ ;  /* 0x0000000708007c10 */ /* 0x040fe4000ff7e1ff */
[----:B------:R-:W-:Y:S02]  /*4560*/  ISETP.LT.U32.AND P2, PT, R8, UR7, PT ;  /* 0x0000000708007c0c */ /* 0x000fe4000bf41070 */
[----:B------:R-:W-:Y:S01]  /*4570*/  ISETP.LE.U32.AND P1, PT, R0, 0x1, PT ;  /* 0x000000010000780c */ /* 0x000fe20003f23070 */
[----:B------:R-:W-:Y:S01]  /*4580*/  IMAD.X R0, RZ, RZ, ~R9, P3 ;  /* 0x000000ffff007224 */ /* 0x000fe200018e0e09 */
[----:B------:R-:W-:-:S04]  /*4590*/  ISETP.GT.U32.AND.EX P2, PT, RZ, R9, PT, P2 ;  /* 0x00000009ff00720c */ /* 0x000fc80003f44120 */
[----:B------:R-:W-:-:S13]  /*45a0*/  ISETP.LE.U32.OR.EX P1, PT, R0, RZ, !P2, P1 ;  /* 0x000000ff0000720c */ /* 0x000fda0005723510 */
[----:B------:R-:W-:Y:S05]  /*45b0*/  @P1 BRA `(.L_x_30) ;  /* 0x00000000001c1947 */ /* 0x000fea0003800000 */
[C-C-:B------:R-:W-:Y:S01]  /*45c0*/  IMAD.IADD R2, R11.reuse, 0x1, R8.reuse ;  /* 0x000000010b027824 */ /* 0x140fe200078e0208 */
[----:B------:R-:W-:Y:S02]  /*45d0*/  IADD3 R0, PT, PT, R11, 0x1, R8 ;  /* 0x000000010b007810 */ /* 0x000fe40007ffe008 */
[----:B------:R-:W-:Y:S02]  /*45e0*/  IADD3 R8, P1, PT, R8, 0x2, RZ ;  /* 0x0000000208087810 */ /* 0x000fe40007f3e0ff */
[----:B------:R0:W-:Y:S01]  /*45f0*/  STS.U8 [R2+0x100], RZ ;  /* 0x000100ff02007388 */ /* 0x0001e20000000000 */
[----:B------:R-:W-:Y:S02]  /*4600*/  PLOP3.LUT P0, PT, PT, PT, PT, 0x8, 0x80 ;  /* 0x000000000080781c */ /* 0x000fe40003f0e170 */
[----:B------:R-:W-:Y:S01]  /*4610*/  IMAD.X R9, RZ, RZ, R9, P1 ;  /* 0x000000ffff097224 */ /* 0x000fe200008e0609 */
[----:B------:R0:W-:Y:S10]  /*4620*/  STS.U8 [R0+0x100], RZ ;  /* 0x000100ff00007388 */ /* 0x0001f40000000000 */
.L_x_30:
[----:B------:R-:W-:-:S04]  /*4630*/  ISETP.LT.U32.AND P1, PT, R8, UR7, PT ;  /* 0x0000000708007c0c */ /* 0x000fc8000bf21070 */
[----:B------:R-:W-:-:S13]  /*4640*/  ISETP.LT.U32.OR.EX P0, PT, R9, RZ, P0, P1 ;  /* 0x000000ff0900720c */ /* 0x000fda0000701510 */
[----:B0-----:R-:W-:-:S05]  /*4650*/  @P0 IMAD.IADD R0, R11, 0x1, R8 ;  /* 0x000000010b000824 */ /* 0x001fca00078e0208 */
[----:B------:R0:W-:Y:S02]  /*4660*/  @P0 STS.U8 [R0+0x100], RZ ;  /* 0x000100ff00000388 */ /* 0x0001e40000000000 */
.L_x_27:
[----:B0-----:R-:W-:Y:S01]  /*4670*/  IMAD.SHL.U32 R0, R10, 0x8, RZ ;  /* 0x000000080a007824 */ /* 0x001fe200078e00ff */
[--C-:B------:R-:W-:Y:S02]  /*4680*/  SHF.R.U32.HI R6, RZ, 0xd, R10.reuse ;  /* 0x0000000dff067819 */ /* 0x100fe4000001160a */
[--C-:B-1----:R-:W-:Y:S02]  /*4690*/  SHF.R.U32.HI R7, RZ, 0x15, R10.reuse ;  /* 0x00000015ff077819 */ /* 0x102fe4000001160a */
[----:B------:R-:W-:Y:S02]  /*46a0*/  SHF.R.U32.HI R2, RZ, 0x5, R10 ;  /* 0x00000005ff027819 */ /* 0x000fe4000001160a */
[----:B------:R-:W-:Y:S02]  /*46b0*/  LOP3.LUT R9, R0, 0xffff, RZ, 0xc0, !PT ;  /* 0x0000ffff00097812 */ /* 0x000fe400078ec0ff */
[----:B------:R-:W-:Y:S01]  /*46c0*/  PRMT R6, R7, 0x3340, R6 ;  /* 0x0000334007067816 */ /* 0x000fe20000000006 */
[----:B------:R-:W-:Y:S01]  /*46d0*/  IMAD.MOV.U32 R7, RZ, RZ, 0x80 ;  /* 0x00000080ff077424 */ /* 0x000fe200078e00ff */
[----:B------:R-:W-:-:S04]  /*46e0*/  PRMT R9, R2, 0x3340, R9 ;  /* 0x0000334002097816 */ /* 0x000fc80000000009 */
[----:B------:R-:W-:Y:S01]  /*46f0*/  PRMT R20, R6, 0x5410, R9 ;  /* 0x0000541006147816 */ /* 0x000fe20000000009 */
[----:B------:R0:W-:Y:S01]  /*4700*/  STS.U8 [R11+0x100], R7 ;  /* 0x000100070b007388 */ /* 0x0001e20000000000 */
[----:B------:R-:W-:-:S03]  /*4710*/  IMAD.MOV.U32 R6, RZ, RZ, RZ ;  /* 0x000000ffff067224 */ /* 0x000fc600078e00ff */
[----:B------:R0:W-:Y:S04]  /*4720*/  STS [R5+UR6+0xfc], R20 ;  /* 0x0000fc1405007988 */ /* 0x0001e80008000806 */
[----:B------:R0:W1:Y:S04]  /*4730*/  LDS R8, [R5+0x180] ;  /* 0x0001800005087984 */ /* 0x0000680000000800 */
[----:B------:R0:W2:Y:S04]  /*4740*/  LDS R14, [R5+0x184] ;  /* 0x00018400050e7984 */ /* 0x0000a80000000800 */
[----:B------:R0:W3:Y:S04]  /*4750*/  LDS R12, [R5+0x188] ;  /* 0x00018800050c7984 */ /* 0x0000e80000000800 */
[----:B------:R0:W4:Y:S04]  /*4760*/  LDS R18, [R5+0x18c] ;  /* 0x00018c0005127984 */ /* 0x0001280000000800 */
[----:B------:R0:W0:Y:S04]  /*4770*/  LDS R16, [R5+0x190] ;  /* 0x0001900005107984 */ /* 0x0000280000000800 */
[----:B------:R0:W0:Y:S04]  /*4780*/  LDS R10, [R5+0x194] ;  /* 0x00019400050a7984 */ /* 0x0000280000000800 */
[----:B------:R0:W0:Y:S04]  /*4790*/  LDS R2, [R5+0x198] ;  /* 0x0001980005027984 */ /* 0x0000280000000800 */
[----:B------:R0:W0:Y:S02]  /*47a0*/  LDS R0, [R5+0x19c] ;  /* 0x00019c0005007984 */ /* 0x0000240000000800 */
.L_x_33:
[----:B0-----:R-:W-:Y:S01]  /*47b0*/  IMAD R7, R6, 0x40, R5 ;  /* 0x0000004006077824 */ /* 0x001fe200078e0205 */
[----:B------:R-:W-:-:S04]  /*47c0*/  UMOV UR4, 0x1a4 ;  /* 0x000001a400047882 */ /* 0x000fc80000000000 */
[----:B-1----:R-:W0:Y:S02]  /*47d0*/  LDS R9, [R7+0x100] ;  /* 0x0001000007097984 */ /* 0x002e240000000800 */
[C---:B0-----:R-:W-:Y:S02]  /*47e0*/  PRMT R13, R9.reuse, 0x7772, RZ ;  /* 0x00007772090d7816 */ /* 0x041fe400000000ff */
[C---:B------:R-:W-:Y:S02]  /*47f0*/  PRMT R20, R9.reuse, 0x7773, RZ ;  /* 0x0000777309147816 */ /* 0x040fe400000000ff */
[C---:B------:R-:W-:Y:S02]  /*4800*/  PRMT R11, R9.reuse, 0x7771, RZ ;  /* 0x00007771090b7816 */ /* 0x040fe400000000ff */
[----:B------:R-:W-:Y:S02]  /*4810*/  PRMT R9, R9, 0x7770, RZ ;  /* 0x0000777009097816 */ /* 0x000fe400000000ff */
[----:B------:R-:W-:Y:S01]  /*4820*/  PRMT R13, R20, 0x6540, R13 ;  /* 0x00006540140d7816 */ /* 0x000fe2000000000d */
[----:B------:R-:W-:-:S02]  /*4830*/  IMAD.U32 R20, R11, 0x10000, RZ ;  /* 0x000100000b147824 */ /* 0x000fc400078e00ff */
[----:B------:R-:W-:-:S03]  /*4840*/  IMAD.SHL.U32 R9, R9, 0x1000000, RZ ;  /* 0x0100000009097824 */ /* 0x000fc600078e00ff */
[----:B------:R-:W-:-:S04]  /*4850*/  LOP3.LUT R20, R13, 0xff0000, R20, 0xf8, !PT ;  /* 0x00ff00000d147812 */ /* 0x000fc800078ef814 */
[----:B------:R-:W-:-:S05]  /*4860*/  LOP3.LUT R20, R20, R9, RZ, 0xfc, !PT ;  /* 0x0000000914147212 */ /* 0x000fca00078efcff */
[----:B------:R-:W-:Y:S04]  /*4870*/  STS [R5+0x1a0], R20 ;  /* 0x0001a01405007388 */ /* 0x000fe80000000800 */
[----:B------:R-:W0:Y:S02]  /*4880*/  LDS R9, [R7+0x104] ;  /* 0x0001040007097984 */ /* 0x000e240000000800 */
[C---:B0-----:R-:W-:Y:S02]  /*4890*/  PRMT R13, R9.reuse, 0x7772, RZ ;  /* 0x00007772090d7816 */ /* 0x041fe400000000ff */
[C---:B------:R-:W-:Y:S02]  /*48a0*/  PRMT R22, R9.reuse, 0x7773, RZ ;  /* 0x0000777309167816 */ /* 0x040fe400000000ff */
[----:B------:R-:W-:-:S02]  /*48b0*/  PRMT R11, R9, 0x7771, RZ ;  /* 0x00007771090b7816 */ /* 0x000fc400000000ff */
[----:B------:R-:W-:Y:S02]  /*48c0*/  PRMT R9, R9, 0x7770, RZ ;  /* 0x0000777009097816 */ /* 0x000fe400000000ff */
[----:B------:R-:W-:Y:S01]  /*48d0*/  PRMT R13, R22, 0x6540, R13 ;  /* 0x00006540160d7816 */ /* 0x000fe2000000000d */
[----:B------:R-:W-:Y:S02]  /*48e0*/  IMAD.U32 R22, R11, 0x10000, RZ ;  /* 0x000100000b167824 */ /* 0x000fe400078e00ff */
        /* <DEDUP_REMOVED lines=151> */
[----:B------:R-:W-:Y:S01]  /*5260*/  PRMT R9, R7, 0x7770, RZ ;  /* 0x0000777007097816 */ /* 0x000fe200000000ff */
[----:B------:R-:W-:Y:S01]  /*5270*/  VIADD R7, R5, 0x1ec ;  /* 0x000001ec05077836 */ /* 0x000fe20000000000 */
[----:B------:R-:W-:Y:S01]  /*5280*/  PRMT R13, R26, 0x6540, R13 ;  /* 0x000065401a0d7816 */ /* 0x000fe2000000000d */
[----:B------:R-:W-:Y:S02]  /*5290*/  IMAD.U32 R26, R11, 0x10000, RZ ;  /* 0x000100000b1a7824 */ /* 0x000fe400078e00ff */
[----:B------:R-:W-:-:S03]  /*52a0*/  IMAD.SHL.U32 R9, R9, 0x1000000, RZ ;  /* 0x0100000009097824 */ /* 0x000fc600078e00ff */
[----:B------:R-:W-:-:S04]  /*52b0*/  LOP3.LUT R26, R13, 0xff0000, R26, 0xf8, !PT ;  /* 0x00ff00000d1a7812 */ /* 0x000fc800078ef81a */
[----:B------:R-:W-:-:S05]  /*52c0*/  LOP3.LUT R26, R26, R9, RZ, 0xfc, !PT ;  /* 0x000000091a1a7212 */ /* 0x000fca00078efcff */
[----:B------:R0:W-:Y:S02]  /*52d0*/  STS [R5+0x1dc], R26 ;  /* 0x0001dc1a05007388 */ /* 0x0001e40000000800 */
.L_x_31:
[----:B------:R-:W5:Y:S01]  /*52e0*/  LDS R21, [R7+-0x28] ;  /* 0xffffd80007157984 */ /* 0x000f620000000800 */
[--C-:B------:R-:W-:Y:S01]  /*52f0*/  SHF.R.U32.HI R19, RZ, 0xa, R24.reuse ;  /* 0x0000000aff137819 */ /* 0x100fe20000011618 */
[----:B------:R-:W-:Y:S01]  /*5300*/  UIADD3 UR4, UPT, UPT, UR4, 0x10, URZ ;  /* 0x0000001004047890 */ /* 0x000fe2000fffe0ff */
[C-C-:B------:R-:W-:Y:S01]  /*5310*/  SHF.L.W.U32.HI R15, R24.reuse, 0xf, R24.reuse ;  /* 0x0000000f180f7819 */ /* 0x140fe20000010e18 */
[----:B------:R-:W1:Y:S01]  /*5320*/  LDS R28, [R7+-0x48] ;  /* 0xffffb800071c7984 */ /* 0x000e620000000800 */
[----:B------:R-:W-:Y:S01]  /*5330*/  SHF.L.W.U32.HI R17, R24, 0xd, R24 ;  /* 0x0000000d18117819 */ /* 0x000fe20000010e18 */
[----:B------:R-:W-:Y:S02]  /*5340*/  UISETP.NE.AND UP0, UPT, UR4, 0x264, UPT ;  /* 0x000002640400788c */ /* 0x000fe4000bf05270 */
[----:B------:R-:W-:Y:S01]  /*5350*/  LDS R13, [R7+-0x24] ;  /* 0xffffdc00070d7984 */ /* 0x000fe20000000800 */
[----:B------:R-:W-:-:S03]  /*5360*/  LOP3.LUT R15, R19, R15, R17, 0x96, !PT ;  /* 0x0000000f130f7212 */ /* 0x000fc600078e9611 */
[----:B------:R-:W2:Y:S04]  /*5370*/  LDS R9, [R7+-0x44] ;  /* 0xffffbc0007097984 */ /* 0x000ea80000000800 */
[----:B------:R-:W-:Y:S04]  /*5380*/  LDS R24, [R7+-0x20] ;  /* 0xffffe00007187984 */ /* 0x000fe80000000800 */
[----:B------:R-:W3:Y:S01]  /*5390*/  LDS R11, [R7+-0x40] ;  /* 0xffffc000070b7984 */ /* 0x000ee20000000800 */
[----:B-----5:R-:W-:-:S03]  /*53a0*/  IADD3 R15, PT, PT, R20, R15, R21 ;  /* 0x0000000f140f7210 */ /* 0x020fc60007ffe015 */
[----:B------:R-:W5:Y:S01]  /*53b0*/  LDS R20, [R7+-0x3c] ;  /* 0xffffc40007147984 */ /* 0x000f620000000800 */
[C-C-:B-1----:R-:W-:Y:S02]  /*53c0*/  SHF.L.W.U32.HI R17, R28.reuse, 0x19, R28.reuse ;  /* 0x000000191c117819 */ /* 0x142fe40000010e1c */
[--C-:B------:R-:W-:Y:S02]  /*53d0*/  SHF.L.W.U32.HI R19, R28, 0xe, R28.reuse ;  /* 0x0000000e1c137819 */ /* 0x100fe40000010e1c */
[----:B------:R-:W-:-:S04]  /*53e0*/  SHF.R.U32.HI R21, RZ, 0x3, R28 ;  /* 0x00000003ff157819 */ /* 0x000fc8000001161c */
[----:B------:R-:W-:Y:S02]  /*53f0*/  LOP3.LUT R17, R21, R17, R19, 0x96, !PT ;  /* 0x0000001115117212 */ /* 0x000fe400078e9613 */
[--C-:B------:R-:W-:Y:S02]  /*5400*/  SHF.R.U32.HI R21, RZ, 0xa, R26.reuse ;  /* 0x0000000aff157819 */ /* 0x100fe4000001161a */
[C-C-:B------:R-:W-:Y:S01]  /*5410*/  SHF.L.W.U32.HI R19, R26.reuse, 0xf, R26.reuse ;  /* 0x0000000f1a137819 */ /* 0x140fe20000010e1a */
[----:B------:R-:W-:Y:S01]  /*5420*/  IMAD.IADD R15, R17, 0x1, R15 ;  /* 0x00000001110f7824 */ /* 0x000fe200078e020f */
[----:B0-----:R-:W-:Y:S02]  /*5430*/  SHF.L.W.U32.HI R26, R26, 0xd, R26 ;  /* 0x0000000d1a1a7819 */ /* 0x001fe40000010e1a */
[--C-:B--2---:R-:W-:Y:S02]  /*5440*/  SHF.R.U32.HI R17, RZ, 0x3, R9.reuse ;  /* 0x00000003ff117819 */ /* 0x104fe40000011609 */
[----:B------:R-:W-:Y:S01]  /*5450*/  LOP3.LUT R19, R21, R19, R26, 0x96, !PT ;  /* 0x0000001315137212 */ /* 0x000fe200078e961a */
[----:B------:R-:W-:Y:S01]  /*5460*/  STS [R7+-0xc], R15 ;  /* 0xfffff40f07007388 */ /* 0x000fe20000000800 */
[----:B------:R-:W-:-:S02]  /*5470*/  SHF.L.W.U32.HI R26, R9, 0xe, R9 ;  /* 0x0000000e091a7819 */ /* 0x000fc40000010e09 */
[----:B------:R-:W-:Y:S02]  /*5480*/  IADD3 R28, PT, PT, R28, R19, R13 ;  /* 0x000000131c1c7210 */ /* 0x000fe40007ffe00d */
[----:B------:R-:W-:Y:S02]  /*5490*/  SHF.L.W.U32.HI R13, R9, 0x19, R9 ;  /* 0x00000019090d7819 */ /* 0x000fe40000010e09 */
[--C-:B------:R-:W-:Y:S02]  /*54a0*/  SHF.L.W.U32.HI R19, R15, 0xf, R15.reuse ;  /* 0x0000000f0f137819 */ /* 0x100fe40000010e0f */
[----:B------:R-:W-:Y:S02]  /*54b0*/  LOP3.LUT R13, R17, R13, R26, 0x96, !PT ;  /* 0x0000000d110d7212 */ /* 0x000fe400078e961a */
[--C-:B------:R-:W-:Y:S02]  /*54c0*/  SHF.L.W.U32.HI R21, R15, 0xd, R15.reuse ;  /* 0x0000000d0f157819 */ /* 0x100fe40000010e0f */
[----:B------:R-:W-:Y:S01]  /*54d0*/  SHF.R.U32.HI R23, RZ, 0xa, R15 ;  /* 0x0000000aff177819 */ /* 0x000fe2000001160f */
[----:B------:R-:W-:Y:S01]  /*54e0*/  IMAD.IADD R28, R13, 0x1, R28 ;  /* 0x000000010d1c7824 */ /* 0x000fe200078e021c */
[----:B---3--:R-:W-:-:S02]  /*54f0*/  SHF.L.W.U32.HI R26, R11, 0xe, R11 ;  /* 0x0000000e0b1a7819 */ /* 0x008fc40000010e0b */
[----:B------:R-:W-:Y:S02]  /*5500*/  LOP3.LUT R19, R23, R19, R21, 0x96, !PT ;  /* 0x0000001317137212 */ /* 0x000fe400078e9615 */
[C---:B------:R-:W-:Y:S01]  /*5510*/  SHF.L.W.U32.HI R17, R28.reuse, 0xf, R28 ;  /* 0x0000000f1c117819 */ /* 0x040fe20000010e1c */
[----:B------:R-:W-:Y:S01]  /*5520*/  STS [R7+-0x8], R28 ;  /* 0xfffff81c07007388 */ /* 0x000fe20000000800 */
[----:B------:R-:W-:Y:S02]  /*5530*/  IADD3 R24, PT, PT, R9, R19, R24 ;  /* 0x0000001309187210 */ /* 0x000fe40007ffe018 */
[----:B------:R-:W-:Y:S02]  /*5540*/  SHF.L.W.U32.HI R9, R11, 0x19, R11 ;  /* 0x000000190b097819 */ /* 0x000fe40000010e0b */
[--C-:B------:R-:W-:Y:S02]  /*5550*/  SHF.L.W.U32.HI R19, R28, 0xd, R28.reuse ;  /* 0x0000000d1c137819 */ /* 0x100fe40000010e1c */
[----:B------:R-:W-:-:S02]  /*5560*/  SHF.R.U32.HI R21, RZ, 0xa, R28 ;  /* 0x0000000aff157819 */ /* 0x000fc4000001161c */
[----:B------:R-:W-:Y:S02]  /*5570*/  SHF.R.U32.HI R13, RZ, 0x3, R11 ;  /* 0x00000003ff0d7819 */ /* 0x000fe4000001160b */
[----:B------:R-:W-:Y:S02]  /*5580*/  LOP3.LUT R17, R21, R17, R19, 0x96, !PT ;  /* 0x0000001115117212 */ /* 0x000fe400078e9613 */
[----:B------:R-:W-:Y:S02]  /*5590*/  LOP3.LUT R9, R13, R9, R26, 0x96, !PT ;  /* 0x000000090d097212 */ /* 0x000fe400078e961a */
[C-C-:B-----5:R-:W-:Y:S02]  /*55a0*/  SHF.L.W.U32.HI R13, R20.reuse, 0x19, R20.reuse ;  /* 0x00000019140d7819 */ /* 0x160fe40000010e14 */
[----:B------:R-:W-:Y:S01]  /*55b0*/  SHF.L.W.U32.HI R26, R20, 0xe, R20 ;  /* 0x0000000e141a7819 */ /* 0x000fe20000010e14 */
[----:B------:R-:W-:Y:S01]  /*55c0*/  IMAD.IADD R24, R9, 0x1, R24 ;  /* 0x0000000109187824 */ /* 0x000fe200078e0218 */
[----:B------:R-:W-:-:S02]  /*55d0*/  SHF.R.U32.HI R19, RZ, 0x3, R20 ;  /* 0x00000003ff137819 */ /* 0x000fc40000011614 */
[----:B------:R-:W-:Y:S01]  /*55e0*/  IADD3 R17, PT, PT, R11, R17, R22 ;  /* 0x000000110b117210 */ /* 0x000fe20007ffe016 */
[----:B------:R-:W-:Y:S01]  /*55f0*/  IMAD.MOV.U32 R22, RZ, RZ, R15 ;  /* 0x000000ffff167224 */ /* 0x000fe200078e000f */
[----:B------:R-:W-:Y:S01]  /*5600*/  LOP3.LUT R26, R19, R13, R26, 0x96, !PT ;  /* 0x0000000d131a7212 */ /* 0x000fe200078e961a */
[----:B------:R-:W-:Y:S04]  /*5610*/  STS [R7+-0x4], R24 ;  /* 0xfffffc1807007388 */ /* 0x000fe80000000800 */
[----:B------:R-:W-:-:S05]  /*5620*/  IMAD.IADD R26, R26, 0x1, R17 ;  /* 0x000000011a1a7824 */ /* 0x000fca00078e0211 */
[----:B------:R0:W-:Y:S02]  /*5630*/  STS [R7], R26 ;  /* 0x0000001a07007388 */ /* 0x0001e40000000800 */
[----:B0-----:R-:W-:Y:S01]  /*5640*/  VIADD R7, R7, 0x10 ;  /* 0x0000001007077836 */ /* 0x001fe20000000000 */
[----:B------:R-:W-:Y:S06]  /*5650*/  BRA.U UP0, `(.L_x_31) ;  /* 0xfffffffd00207547 */ /* 0x000fec000b83ffff */
[----:B------:R0:W-:Y:S01]  /*5660*/  STS [R5+0x2a0], R8 ;  /* 0x0002a00805007388 */ /* 0x0001e20000000800 */
[----:B------:R-:W-:Y:S02]  /*5670*/  IMAD.MOV.U32 R7, RZ, RZ, RZ ;  /* 0x000000ffff077224 */ /* 0x000fe400078e00ff */
[----:B------:R-:W-:Y:S01]  /*5680*/  IMAD.MOV.U32 R22, RZ, RZ, R14 ;  /* 0x000000ffff167224 */ /* 0x000fe200078e000e */
[----:B------:R0:W-:Y:S01]  /*5690*/  STS [R5+0x2a4], R14 ;  /* 0x0002a40e05007388 */ /* 0x0001e20000000800 */
[----:B------:R-:W-:Y:S02]  /*56a0*/  IMAD.MOV.U32 R26, RZ, RZ, R8 ;  /* 0x000000ffff1a7224 */ /* 0x000fe400078e0008 */
[----:B------:R-:W-:Y:S01]  /*56b0*/  IMAD.MOV.U32 R20, RZ, RZ, R10 ;  /* 0x000000ffff147224 */ /* 0x000fe200078e000a */
[----:B------:R0:W-:Y:S01]  /*56c0*/  STS [R5+0x2a8], R12 ;  /* 0x0002a80c05007388 */ /* 0x0001e20000000800 */
[----:B------:R-:W-:Y:S02]  /*56d0*/  IMAD.MOV.U32 R9, RZ, RZ, R16 ;  /* 0x000000ffff097224 */ /* 0x000fe400078e0010 */
[----:B------:R-:W-:Y:S01]  /*56e0*/  IMAD.MOV.U32 R15, RZ, RZ, R0 ;  /* 0x000000ffff0f7224 */ /* 0x000fe200078e0000 */
[----:B----4-:R0:W-:Y:S01]  /*56f0*/  STS [R5+0x2ac], R18 ;  /* 0x0002ac1205007388 */ /* 0x0101e20000000800 */
[----:B------:R-:W-:-:S02]  /*5700*/  IMAD.MOV.U32 R13, RZ, RZ, R18 ;  /* 0x000000ffff0d7224 */ /* 0x000fc400078e0012 */
[----:B------:R-:W-:Y:S01]  /*5710*/  IMAD.MOV.U32 R11, RZ, RZ, R12 ;  /* 0x000000ffff0b7224 */ /* 0x000fe200078e000c */
[----:B------:R0:W-:Y:S01]  /*5720*/  STS [R5+0x2b0], R16 ;  /* 0x0002b01005007388 */ /* 0x0001e20000000800 */
[----:B------:R-:W-:-:S03]  /*5730*/  IMAD.MOV.U32 R24, RZ, RZ, R2 ;  /* 0x000000ffff187224 */ /* 0x000fc600078e0002 */
[----:B------:R0:W-:Y:S04]  /*5740*/  STS [R5+0x2b4], R10 ;  /* 0x0002b40a05007388 */ /* 0x0001e80000000800 */
[----:B------:R0:W-:Y:S04]  /*5750*/  STS [R5+0x2b8], R2 ;  /* 0x0002b80205007388 */ /* 0x0001e80000000800 */
[----:B------:R0:W-:Y:S02]  /*5760*/  STS [R5+0x2bc], R0 ;  /* 0x0002bc0005007388 */ /* 0x0001e40000000800 */
.L_x_32:
[--C-:B------:R-:W-:Y:S01]  /*5770*/  SHF.L.W.U32.HI R21, R9, 0x7, R9.reuse ;  /* 0x0000000709157819 */ /* 0x100fe20000010e09 */
[----:B------:R-:W-:Y:S01]  /*5780*/  IMAD R17, R7, 0x4, R4 ;  /* 0x0000000407117824 */ /* 0x000fe200078e0204 */
[C-C-:B------:R-:W-:Y:S02]  /*5790*/  SHF.L.W.U32.HI R19, R9.reuse, 0x1a, R9.reuse ;  /* 0x0000001a09137819 */ /* 0x140fe40000010e09 */
[----:B------:R-:W-:-:S04]  /*57a0*/  SHF.L.W.U32.HI R28, R9, 0x15, R9 ;  /* 0x00000015091c7819 */ /* 0x000fc80000010e09 */
[----:B------:R-:W-:Y:S01]  /*57b0*/  LOP3.LUT R28, R21, R19, R28, 0x96, !PT ;  /* 0x00000013151c7212 */ /* 0x000fe200078e961c */
[C---:B------:R-:W-:Y:S01]  /*57c0*/  IMAD R19, R7.reuse, 0x4, R5 ;  /* 0x0000000407137824 */ /* 0x040fe200078e0205 */
[----:B-1----:R-:W1:Y:S01]  /*57d0*/  LDS R21, [R17] ;  /* 0x0000000011157984 */ /* 0x002e620000000800 */
[----:B------:R-:W-:-:S03]  /*57e0*/  VIADD R7, R7, 0x2 ;  /* 0x0000000207077836 */ /* 0x000fc60000000000 */
[----:B------:R-:W2:Y:S02]  /*57f0*/  LDS R23, [R19+0x1a0] ;  /* 0x0001a00013177984 */ /* 0x000ea40000000800 */
[----:B------:R-:W-:Y:S02]  /*5800*/  ISETP.NE.AND P0, PT, R7, 0x40, PT ;  /* 0x000000400700780c */ /* 0x000fe40003f05270 */
[----:B------:R-:W-:Y:S04]  /*5810*/  STS [R5+0x2bc], R24 ;  /* 0x0002bc1805007388 */ /* 0x000fe80000000800 */
[----:B------:R-:W-:Y:S04]  /*5820*/  STS [R5+0x2b8], R20 ;  /* 0x0002b81405007388 */ /* 0x000fe80000000800 */
[----:B------:R-:W-:Y:S04]  /*5830*/  STS [R5+0x2b4], R9 ;  /* 0x0002b40905007388 */ /* 0x000fe80000000800 */
[----:B------:R-:W-:Y:S04]  /*5840*/  STS [R5+0x2ac], R11 ;  /* 0x0002ac0b05007388 */ /* 0x000fe80000000800 */
[----:B------:R-:W-:Y:S04]  /*5850*/  STS [R5+0x2a8], R22 ;  /* 0x0002a81605007388 */ /* 0x000fe80000000800 */
[----:B------:R-:W-:Y:S01]  /*5860*/  STS [R5+0x2a4], R26 ;  /* 0x0002a41a05007388 */ /* 0x000fe20000000800 */
[----:B-1----:R-:W-:-:S02]  /*5870*/  IADD3 R28, PT, PT, R21, R28, R15 ;  /* 0x0000001c151c7210 */ /* 0x002fc40007ffe00f */
[----:B------:R-:W-:Y:S02]  /*5880*/  LOP3.LUT R15, R20, R9, R24, 0xe2, !PT ;  /* 0x00000009140f7212 */ /* 0x000fe400078ee218 */
[C-C-:B------:R-:W-:Y:S02]  /*5890*/  SHF.L.W.U32.HI R21, R26.reuse, 0x13, R26.reuse ;  /* 0x000000131a157819 */ /* 0x140fe40000010e1a */
[----:B--2---:R-:W-:Y:S02]  /*58a0*/  IADD3 R28, PT, PT, R23, R28, R15 ;  /* 0x0000001c171c7210 */ /* 0x004fe40007ffe00f */
        /* <DEDUP_REMOVED lines=16> */
[----:B------:R3:W-:Y:S04]  /*59b0*/  STS [R5+0x2b8], R9 ;  /* 0x0002b80905007388 */ /* 0x0007e80000000800 */
[----:B------:R4:W-:Y:S04]  /*59c0*/  STS [R5+0x2a8], R26 ;  /* 0x0002a81a05007388 */ /* 0x0009e80000000800 */
[----:B------:R-:W-:Y:S04]  /*59d0*/  STS [R5+0x2b4], R28 ;  /* 0x0002b41c05007388 */ /* 0x000fe80000000800 */
[----:B------:R-:W-:Y:S04]  /*59e0*/  STS [R5+0x2a4], R21 ;  /* 0x0002a41505007388 */ /* 0x000fe80000000800 */
[----:B------:R-:W-:Y:S04]  /*59f0*/  STS [R5+0x2bc], R20 ;  /* 0x0002bc1405007388 */ /* 0x000fe80000000800 */
[----:B------:R5:W-:Y:S01]  /*5a00*/  STS [R5+0x2ac], R22 ;  /* 0x0002ac1605007388 */ /* 0x000be20000000800 */
[----:B-1----:R-:W-:Y:S01]  /*5a10*/  IADD3 R13, PT, PT, R17, R13, R24 ;  /* 0x0000000d110d7210 */ /* 0x002fe20007ffe018 */
[----:B------:R-:W-:Y:S01]  /*5a20*/  IMAD.MOV.U32 R17, RZ, RZ, R26 ;  /* 0x000000ffff117224 */ /* 0x000fe200078e001a */
[----:B------:R-:W-:-:S04]  /*5a30*/  SHF.L.W.U32.HI R24, R21, 0x13, R21 ;  /* 0x0000001315187819 */ /* 0x000fc80000010e15 */
[----:B------:R-:W-:Y:S02]  /*5a40*/  LOP3.LUT R15, R23, R15, R24, 0x96, !PT ;  /* 0x0000000f170f7212 */ /* 0x000fe400078e9618 */
        /* <DEDUP_REMOVED lines=9> */
[----:B------:R-:W-:Y:S02]  /*5ae0*/  IMAD.MOV.U32 R24, RZ, RZ, R19 ;  /* 0x000000ffff187224 */ /* 0x000fe400078e0013 */
[----:B-----5:R-:W-:Y:S01]  /*5af0*/  IMAD.MOV.U32 R22, RZ, RZ, R21 ;  /* 0x000000ffff167224 */ /* 0x020fe200078e0015 */
        /* <DEDUP_REMOVED lines=23> */
[--C-:B-1----:R-:W-:Y:S01]  /*5c70*/  SHF.R.U32.HI R9, RZ, 0x10, R8.reuse ;  /* 0x00000010ff097819 */ /* 0x102fe20000011608 */
[----:B------:R-:W1:Y:S01]  /*5c80*/  S2R R24, SR_CgaCtaId ;  /* 0x0000000000187919 */ /* 0x000e620000008800 */
[----:B------:R-:W-:Y:S01]  /*5c90*/  SHF.R.U32.HI R4, RZ, 0x18, R8 ;  /* 0x00000018ff047819 */ /* 0x000fe20000011608 */
[----:B------:R-:W2:Y:S01]  /*5ca0*/  S2UR UR5, SR_CgaCtaId ;  /* 0x00000000000579c3 */ /* 0x000ea20000008800 */
[--C-:B------:R-:W-:Y:S01]  /*5cb0*/  SHF.R.U32.HI R7, RZ, 0x10, R14.reuse ;  /* 0x00000010ff077819 */ /* 0x100fe2000001160e */
[----:B------:R-:W-:Y:S01]  /*5cc0*/  UMOV UR4, 0x400 ;  /* 0x0000040000047882 */ /* 0x000fe20000000000 */
[----:B------:R-:W-:Y:S02]  /*5cd0*/  SHF.R.U32.HI R6, RZ, 0x18, R14 ;  /* 0x00000018ff067819 */ /* 0x000fe4000001160e */
[----:B------:R-:W-:Y:S02]  /*5ce0*/  PRMT R9, R4, 0x3340, R9 ;  /* 0x0000334004097816 */ /* 0x000fe40000000009 */
[----:B------:R-:W-:-:S02]  /*5cf0*/  SHF.R.U32.HI R4, RZ, 0x10, R12 ;  /* 0x00000010ff047819 */ /* 0x000fc4000001160c */
[----:B0-----:R-:W-:Y:S02]  /*5d00*/  SHF.R.U32.HI R5, RZ, 0x18, R12 ;  /* 0x00000018ff057819 */ /* 0x001fe4000001160c */
[--C-:B------:R-:W-:Y:S02]  /*5d10*/  SHF.R.U32.HI R13, RZ, 0x10, R18.reuse ;  /* 0x00000010ff0d7819 */ /* 0x100fe40000011612 */
[----:B------:R-:W-:Y:S02]  /*5d20*/  SHF.R.U32.HI R20, RZ, 0x18, R18 ;  /* 0x00000018ff147819 */ /* 0x000fe40000011612 */
[----:B------:R-:W-:Y:S02]  /*5d30*/  SHF.R.U32.HI R11, RZ, 0x8, R8 ;  /* 0x00000008ff0b7819 */ /* 0x000fe40000011608 */
[----:B------:R-:W-:Y:S02]  /*5d40*/  LOP3.LUT R22, R8, 0xff, RZ, 0xc0, !PT ;  /* 0x000000ff08167812 */ /* 0x000fe400078ec0ff */
[----:B------:R-:W-:-:S02]  /*5d50*/  PRMT R7, R6, 0x3340, R7 ;  /* 0x0000334006077816 */ /* 0x000fc40000000007 */
[----:B------:R-:W-:Y:S02]  /*5d60*/  PRMT R6, R5, 0x3340, R4 ;  /* 0x0000334005067816 */ /* 0x000fe40000000004 */
[----:B------:R-:W-:Y:S01]  /*5d70*/  PRMT R5, R20, 0x3340, R13 ;  /* 0x0000334014057816 */ /* 0x000fe2000000000d */
[----:B--2---:R-:W-:Y:S01]  /*5d80*/  ULEA UR4, UR5, UR4, 0x18 ;  /* 0x0000000405047291 */ /* 0x004fe2000f8ec0ff */
[C---:B------:R-:W-:Y:S02]  /*5d90*/  PRMT R20, R11.reuse, 0x7604, R22 ;  /* 0x000076040b147816 */ /* 0x040fe40000000016 */
[----:B------:R-:W-:Y:S02]  /*5da0*/  PRMT R4, R11, 0x3340, R8 ;  /* 0x000033400b047816 */ /* 0x000fe40000000008 */
[----:B------:R-:W-:Y:S02]  /*5db0*/  SHF.R.U32.HI R11, RZ, 0x8, R14 ;  /* 0x00000008ff0b7819 */ /* 0x000fe4000001160e */
[----:B------:R-:W-:-:S02]  /*5dc0*/  LOP3.LUT R22, R14, 0xff, RZ, 0xc0, !PT ;  /* 0x000000ff0e167812 */ /* 0x000fc400078ec0ff */
[----:B------:R-:W-:Y:S02]  /*5dd0*/  SHF.R.U32.HI R13, RZ, 0x8, R12 ;  /* 0x00000008ff0d7819 */ /* 0x000fe4000001160c */
[----:B------:R-:W-:Y:S02]  /*5de0*/  LOP3.LUT R28, R12, 0xff, RZ, 0xc0, !PT ;  /* 0x000000ff0c1c7812 */ /* 0x000fe400078ec0ff */
[C---:B------:R-:W-:Y:S02]  /*5df0*/  LOP3.LUT R15, R8.reuse, 0xff0000, RZ, 0xc0, !PT ;  /* 0x00ff0000080f7812 */ /* 0x040fe400078ec0ff */
[----:B------:R-:W-:Y:S02]  /*5e00*/  LOP3.LUT R19, R8, 0xff000000, RZ, 0xc0, !PT ;  /* 0xff00000008137812 */ /* 0x000fe400078ec0ff */
[C---:B------:R-:W-:Y:S02]  /*5e10*/  PRMT R22, R11.reuse, 0x7604, R22 ;  /* 0x000076040b167816 */ /* 0x040fe40000000016 */
[----:B------:R-:W-:-:S02]  /*5e20*/  PRMT R8, R11, 0x3340, R14 ;  /* 0x000033400b087816 */ /* 0x000fc4000000000e */
[C---:B------:R-:W-:Y:S02]  /*5e30*/  PRMT R21, R13.reuse, 0x7604, R28 ;  /* 0x000076040d157816 */ /* 0x040fe4000000001c */
[----:B------:R-:W-:Y:S02]  /*5e40*/  LOP3.LUT R17, R14, 0xff0000, RZ, 0xc0, !PT ;  /* 0x00ff00000e117812 */ /* 0x000fe400078ec0ff */
[--C-:B------:R-:W-:Y:S02]  /*5e50*/  SHF.R.U32.HI R23, RZ, 0x10, R16.reuse ;  /* 0x00000010ff177819 */ /* 0x100fe40000011610 */
[----:B------:R-:W-:Y:S02]  /*5e60*/  SHF.R.U32.HI R26, RZ, 0x18, R16 ;  /* 0x00000018ff1a7819 */ /* 0x000fe40000011610 */
[----:B------:R-:W-:Y:S02]  /*5e70*/  PRMT R11, R13, 0x3340, R12 ;  /* 0x000033400d0b7816 */ /* 0x000fe4000000000c */
[----:B------:R-:W-:-:S02]  /*5e80*/  LOP3.LUT R28, R12, 0xff0000, RZ, 0xc0, !PT ;  /* 0x00ff00000c1c7812 */ /* 0x000fc400078ec0ff */
[----:B------:R-:W-:Y:S02]  /*5e90*/  LOP3.LUT R25, R12, 0xff000000, RZ, 0xc0, !PT ;  /* 0xff0000000c197812 */ /* 0x000fe400078ec0ff */
[----:B------:R-:W-:Y:S02]  /*5ea0*/  LOP3.LUT R14, R14, 0xff000000, RZ, 0xc0, !PT ;  /* 0xff0000000e0e7812 */ /* 0x000fe400078ec0ff */
[----:B------:R-:W-:Y:S02]  /*5eb0*/  IADD3 R12, PT, PT, R19, R20, R15 ;  /* 0x00000014130c7210 */ /* 0x000fe40007ffe00f */
[----:B------:R-:W-:Y:S02]  /*5ec0*/  SHF.R.U32.HI R19, RZ, 0x8, R18 ;  /* 0x00000008ff137819 */ /* 0x000fe40000011612 */
[----:B------:R-:W-:Y:S02]  /*5ed0*/  LOP3.LUT R20, R18, 0xff, RZ, 0xc0, !PT ;  /* 0x000000ff12147812 */ /* 0x000fe400078ec0ff */
[----:B------:R-:W-:-:S02]  /*5ee0*/  PRMT R13, R26, 0x3340, R23 ;  /* 0x000033401a0d7816 */ /* 0x000fc40000000017 */
[----:B------:R-:W-:Y:S02]  /*5ef0*/  IADD3 R15, PT, PT, R25, R21, R28 ;  /* 0x00000015190f7210 */ /* 0x000fe40007ffe01c */
[----:B------:R-:W-:Y:S02]  /*5f00*/  IADD3 R14, PT, PT, R14, R22, R17 ;  /* 0x000000160e0e7210 */ /* 0x000fe40007ffe011 */
[----:B------:R-:W-:Y:S02]  /*5f10*/  SHF.R.U32.HI R21, RZ, 0x8, R16 ;  /* 0x00000008ff157819 */ /* 0x000fe40000011610 */
[----:B------:R-:W-:Y:S02]  /*5f20*/  LOP3.LUT R26, R16, 0xff, RZ, 0xc0, !PT ;  /* 0x000000ff101a7812 */ /* 0x000fe400078ec0ff */
[----:B------:R-:W-:Y:S02]  /*5f30*/  PRMT R22, R19, 0x7604, R20 ;  /* 0x0000760413167816 */ /* 0x000fe40000000014 */
[----:B------:R-:W-:-:S02]  /*5f40*/  LOP3.LUT R17, R18, 0xff0000, RZ, 0xc0, !PT ;  /* 0x00ff000012117812 */ /* 0x000fc400078ec0ff */
[----:B------:R-:W-:Y:S02]  /*5f50*/  PRMT R20, R19, 0x3340, R18 ;  /* 0x0000334013147816 */ /* 0x000fe40000000012 */
[----:B------:R-:W-:Y:S02]  /*5f60*/  LOP3.LUT R18, R18, 0xff000000, RZ, 0xc0, !PT ;  /* 0xff00000012127812 */ /* 0x000fe400078ec0ff */
[C---:B------:R-:W-:Y:S02]  /*5f70*/  LOP3.LUT R19, R16.reuse, 0xff0000, RZ, 0xc0, !PT ;  /* 0x00ff000010137812 */ /* 0x040fe400078ec0ff */
[----:B------:R-:W-:Y:S02]  /*5f80*/  PRMT R26, R21, 0x7604, R26 ;  /* 0x00007604151a7816 */ /* 0x000fe4000000001a */
[----:B------:R-:W-:Y:S02]  /*5f90*/  LOP3.LUT R23, R16, 0xff000000, RZ, 0xc0, !PT ;  /* 0xff00000010177812 */ /* 0x000fe400078ec0ff */
[----:B------:R-:W-:-:S02]  /*5fa0*/  IADD3 R18, PT, PT, R18, R22, R17 ;  /* 0x0000001612127210 */ /* 0x000fc40007ffe011 */
[----:B------:R-:W-:Y:S02]  /*5fb0*/  IADD3 R17, PT, PT, R23, R26, R19 ;  /* 0x0000001a17117210 */ /* 0x000fe40007ffe013 */
[----:B------:R-:W-:Y:S02]  /*5fc0*/  PRMT R16, R21, 0x3340, R16 ;  /* 0x0000334015107816 */ /* 0x000fe40000000010 */
[----:B------:R-:W-:Y:S02]  /*5fd0*/  MOV R23, 0x400 ;  /* 0x0000040000177802 */ /* 0x000fe40000000f00 */
[--C-:B------:R-:W-:Y:S02]  /*5fe0*/  SHF.R.U32.HI R21, RZ, 0x8, R10.reuse ;  /* 0x00000008ff157819 */ /* 0x100fe4000001160a */
[----:B------:R-:W-:Y:S02]  /*5ff0*/  LOP3.LUT R26, R10, 0xff, RZ, 0xc0, !PT ;  /* 0x000000ff0a1a7812 */ /* 0x000fe400078ec0ff */
[----:B------:R-:W-:-:S02]  /*6000*/  SHF.R.U32.HI R19, RZ, 0x10, R10 ;  /* 0x00000010ff137819 */ /* 0x000fc4000001160a */
[----:B------:R-:W-:Y:S02]  /*6010*/  SHF.R.U32.HI R22, RZ, 0x18, R10 ;  /* 0x00000018ff167819 */ /* 0x000fe4000001160a */
[----:B-1----:R-:W-:Y:S02]  /*6020*/  LEA R24, R24, R23, 0x18 ;  /* 0x0000001718187211 */ /* 0x002fe400078ec0ff */
[C---:B------:R-:W-:Y:S02]  /*6030*/  LOP3.LUT R23, R10.reuse, 0xff0000, RZ, 0xc0, !PT ;  /* 0x00ff00000a177812 */ /* 0x040fe400078ec0ff */
[----:B------:R-:W-:Y:S02]  /*6040*/  PRMT R26, R21, 0x7604, R26 ;  /* 0x00007604151a7816 */ /* 0x000fe4000000001a */
[----:B------:R-:W-:Y:S02]  /*6050*/  LOP3.LUT R25, R10, 0xff000000, RZ, 0xc0, !PT ;  /* 0xff0000000a197812 */ /* 0x000fe400078ec0ff */
[----:B------:R-:W-:-:S02]  /*6060*/  PRMT R19, R22, 0x3340, R19 ;  /* 0x0000334016137816 */ /* 0x000fc40000000013 */
[----:B------:R-:W-:Y:S02]  /*6070*/  PRMT R22, R21, 0x3340, R10 ;  /* 0x0000334015167816 */ /* 0x000fe4000000000a */
[----:B------:R-:W-:Y:S02]  /*6080*/  IADD3 R10, PT, PT, R25, R26, R23 ;  /* 0x0000001a190a7210 */ /* 0x000fe40007ffe017 */
[--C-:B------:R-:W-:Y:S02]  /*6090*/  SHF.R.U32.HI R26, RZ, 0x10, R2.reuse ;  /* 0x00000010ff1a7819 */ /* 0x100fe40000011602 */
[--C-:B------:R-:W-:Y:S02]  /*60a0*/  SHF.R.U32.HI R23, RZ, 0x18, R2.reuse ;  /* 0x00000018ff177819 */ /* 0x100fe40000011602 */
[----:B------:R-:W-:Y:S02]  /*60b0*/  SHF.R.U32.HI R21, RZ, 0x8, R2 ;  /* 0x00000008ff157819 */ /* 0x000fe40000011602 */
[----:B------:R-:W-:-:S02]  /*60c0*/  LOP3.LUT R28, R2, 0xff, RZ, 0xc0, !PT ;  /* 0x000000ff021c7812 */ /* 0x000fc400078ec0ff */
[----:B------:R-:W-:Y:S02]  /*60d0*/  PRMT R26, R23, 0x3340, R26 ;  /* 0x00003340171a7816 */ /* 0x000fe4000000001a */
[C---:B------:R-:W-:Y:S02]  /*60e0*/  PRMT R28, R21.reuse, 0x7604, R28 ;  /* 0x00007604151c7816 */ /* 0x040fe4000000001c */
[----:B------:R-:W-:Y:S02]  /*60f0*/  PRMT R21, R21, 0x3340, R2 ;  /* 0x0000334015157816 */ /* 0x000fe40000000002 */
[C---:B------:R-:W-:Y:S02]  /*6100*/  LOP3.LUT R23, R2.reuse, 0xff0000, RZ, 0xc0, !PT ;  /* 0x00ff000002177812 */ /* 0x040fe400078ec0ff */
[----:B------:R-:W-:Y:S02]  /*6110*/  LOP3.LUT R2, R2, 0xff000000, RZ, 0xc0, !PT ;  /* 0xff00000002027812 */ /* 0x000fe400078ec0ff */
[----:B------:R-:W-:-:S02]  /*6120*/  PRMT R4, R9, 0x5410, R4 ;  /* 0x0000541009047816 */ /* 0x000fc40000000004 */
[----:B------:R-:W-:Y:S02]  /*6130*/  IADD3 R2, PT, PT, R2, R28, R23 ;  /* 0x0000001c02027210 */ /* 0x000fe40007ffe017 */
[----:B------:R-:W-:Y:S02]  /*6140*/  PRMT R8, R7, 0x5410, R8 ;  /* 0x0000541007087816 */ /* 0x000fe40000000008 */
        /* <DEDUP_REMOVED lines=9> */
[----:B------:R-:W-:Y:S01]  /*61e0*/  PRMT R20, R5, 0x5410, R20 ;  /* 0x0000541005147816 */ /* 0x000fe20000000014 */
[----:B------:R-:W-:Y:S01]  /*61f0*/  IMAD R5, R3, 0x234, R24 ;  /* 0x0000023403057824 */ /* 0x000fe200078e0218 */
[----:B------:R-:W-:-:S02]  /*6200*/  IADD3 R0, PT, PT, R0, R23, R9 ;  /* 0x0000001700007210 */ /* 0x000fc40007ffe009 */
[----:B------:R-:W0:Y:S01]  /*6210*/  S2R R9, SR_CgaCtaId ;  /* 0x0000000000097919 */ /* 0x000e220000008800 */
[----:B------:R-:W-:Y:S02]  /*6220*/  PRMT R16, R13, 0x5410, R16 ;  /* 0x000054100d107816 */ /* 0x000fe40000000010 */
[----:B------:R-:W-:Y:S01]  /*6230*/  PRMT R6, R6, 0x5410, R11 ;  /* 0x0000541006067816 */ /* 0x000fe2000000000b */
[----:B------:R1:W-:Y:S01]  /*6240*/  STS [R5+0x1a4], R14 ;  /* 0x0001a40e05007388 */ /* 0x0003e20000000800 */
[----:B------:R-:W-:Y:S01]  /*6250*/  PRMT R28, R28, 0x5410, R7 ;  /* 0x000054101c1c7816 */ /* 0x000fe20000000007 */
[----:B------:R-:W-:Y:S01]  /*6260*/  IMAD.MOV.U32 R7, RZ, RZ, 0x80 ;  /* 0x00000080ff077424 */ /* 0x000fe200078e00ff */
[----:B------:R-:W-:Y:S01]  /*6270*/  PRMT R22, R19, 0x5410, R22 ;  /* 0x0000541013167816 */ /* 0x000fe20000000016 */
[----:B------:R2:W-:Y:S01]  /*6280*/  STS [R5+0x1ac], R18 ;  /* 0x0001ac1205007388 */ /* 0x0005e20000000800 */
[----:B------:R-:W-:Y:S01]  /*6290*/  PRMT R26, R26, 0x5410, R21 ;  /* 0x000054101a1a7816 */ /* 0x000fe20000000015 */
[----:B------:R-:W-:-:S02]  /*62a0*/  IMAD.MOV.U32 R11, RZ, RZ, RZ ;  /* 0x000000ffff0b7224 */ /* 0x000fc400078e00ff */
[----:B------:R-:W-:Y:S01]  /*62b0*/  STS [R5+0x320], R16 ;  /* 0x0003201005007388 */ /* 0x000fe20000000800 */
[----:B-1----:R-:W-:-:S03]  /*62c0*/  IMAD.MOV.U32 R14, RZ, RZ, 0x10000 ;  /* 0x00010000ff0e7424 */ /* 0x002fc600078e00ff */
[----:B------:R1:W-:Y:S01]  /*62d0*/  STS [R5+0x110], R16 ;  /* 0x0001101005007388 */ /* 0x0003e20000000800 */
[----:B--2---:R-:W-:-:S03]  /*62e0*/  IMAD.MOV.U32 R18, RZ, RZ, 0x100 ;  /* 0x00000100ff127424 */ /* 0x004fc600078e00ff */
[----:B------:R-:W-:Y:S04]  /*62f0*/  STS [R5+0x310], R4 ;  /* 0x0003100405007388 */ /* 0x000fe80000000800 */
[----:B------:R2:W-:Y:S01]  /*6300*/  STS [R5+0x100], R4 ;  /* 0x0001000405007388 */ /* 0x0005e20000000800 */
[----:B-1----:R-:W-:-:S03]  /*6310*/  IMAD.MOV.U32 R16, RZ, RZ, -0x80000000 ;  /* 0x80000000ff107424 */ /* 0x002fc600078e00ff */
[----:B------:R-:W-:Y:S04]  /*6320*/  STS [R5+0x314], R8 ;  /* 0x0003140805007388 */ /* 0x000fe80000000800 */
[----:B------:R1:W-:Y:S01]  /*6330*/  STS [R5+0x104], R8 ;  /* 0x0001040805007388 */ /* 0x0003e20000000800 */
[----:B--2---:R-:W-:-:S03]  /*6340*/  IMAD.MOV.U32 R4, RZ, RZ, -0x4498517b ;  /* 0xbb67ae85ff047424 */ /* 0x004fc600078e00ff */
[----:B------:R-:W-:Y:S04]  /*6350*/  STS [R5+0x318], R6 ;  /* 0x0003180605007388 */ /* 0x000fe80000000800 */
[----:B------:R2:W-:Y:S01]  /*6360*/  STS [R5+0x108], R6 ;  /* 0x0001080605007388 */ /* 0x0005e20000000800 */
[----:B-1----:R-:W-:-:S03]  /*6370*/  IMAD.MOV.U32 R8, RZ, RZ, -0x5ab00ac6 ;  /* 0xa54ff53aff087424 */ /* 0x002fc600078e00ff */
[----:B------:R1:W-:Y:S04]  /*6380*/  STS [R5+0x1b4], R10 ;  /* 0x0001b40a05007388 */ /* 0x0003e80000000800 */
[----:B------:R3:W-:Y:S01]  /*6390*/  STS [R5+0x1b8], R2 ;  /* 0x0001b80205007388 */ /* 0x0007e20000000800 */
[----:B--2---:R-:W-:-:S03]  /*63a0*/  IMAD.MOV.U32 R6, RZ, RZ, 0x3c6ef372 ;  /* 0x3c6ef372ff067424 */ /* 0x004fc600078e00ff */
[----:B------:R2:W-:Y:S01]  /*63b0*/  STS [R5+0x13c], R14 ;  /* 0x00013c0e05007388 */ /* 0x0005e20000000800 */
[----:B-1----:R-:W-:-:S03]  /*63c0*/  IMAD.MOV.U32 R10, RZ, RZ, 0x510e527f ;  /* 0x510e527fff0a7424 */ /* 0x002fc600078e00ff */
[----:B------:R1:W-:Y:S01]  /*63d0*/  STS [R5+0x1c0], R16 ;  /* 0x0001c01005007388 */ /* 0x0003e20000000800 */
[----:B---3--:R-:W-:-:S03]  /*63e0*/  IMAD.MOV.U32 R2, RZ, RZ, 0x6a09e667 ;  /* 0x6a09e667ff027424 */ /* 0x008fc600078e00ff */
[----:B------:R3:W-:Y:S01]  /*63f0*/  STS [R5+0x1dc], R18 ;  /* 0x0001dc1205007388 */ /* 0x0007e20000000800 */
[----:B--2---:R-:W-:-:S03]  /*6400*/  IMAD.MOV.U32 R14, RZ, RZ, -0x64fa9774 ;  /* 0x9b05688cff0e7424 */ /* 0x004fc600078e00ff */
[----:B------:R-:W-:Y:S01]  /*6410*/  STS [R5+0x1a8], R15 ;  /* 0x0001a80f05007388 */ /* 0x000fe20000000800 */
[----:B-1----:R-:W-:-:S03]  /*6420*/  IMAD.MOV.U32 R16, RZ, RZ, 0x1f83d9ab ;  /* 0x1f83d9abff107424 */ /* 0x002fc600078e00ff */
[----:B------:R-:W-:Y:S01]  /*6430*/  STS [R5+0x31c], R20 ;  /* 0x00031c1405007388 */ /* 0x000fe20000000800 */
[----:B---3--:R-:W-:-:S03]  /*6440*/  IMAD.MOV.U32 R18, RZ, RZ, 0x5be0cd19 ;  /* 0x5be0cd19ff127424 */ /* 0x008fc600078e00ff */
[----:B------:R-:W-:Y:S04]  /*6450*/  STS [R5+0x10c], R20 ;  /* 0x00010c1405007388 */ /* 0x000fe80000000800 */
[----:B------:R-:W-:Y:S04]  /*6460*/  STS [R5+0x1b0], R17 ;  /* 0x0001b01105007388 */ /* 0x000fe80000000800 */
[----:B------:R-:W-:Y:S04]  /*6470*/  STS [R5+0x32c], R28 ;  /* 0x00032c1c05007388 */ /* 0x000fe80000000800 */
[----:B------:R-:W-:Y:S04]  /*6480*/  STS [R5+0x11c], R28 ;  /* 0x00011c1c05007388 */ /* 0x000fe80000000800 */
[----:B------:R-:W-:Y:S04]  /*6490*/  STS [R5+0x124], RZ ;  /* 0x000124ff05007388 */ /* 0x000fe80000000800 */
[----:B------:R-:W-:Y:S04]  /*64a0*/  STS [R5+0x128], RZ ;  /* 0x000128ff05007388 */ /* 0x000fe80000000800 */
[----:B------:R-:W-:Y:S04]  /*64b0*/  STS [R5+0x12c], RZ ;  /* 0x00012cff05007388 */ /* 0x000fe80000000800 */
[----:B------:R-:W-:Y:S04]  /*64c0*/  STS [R5+0x130], RZ ;  /* 0x000130ff05007388 */ /* 0x000fe80000000800 */
[----:B------:R-:W-:Y:S04]  /*64d0*/  STS [R5+0x134], RZ ;  /* 0x000134ff05007388 */ /* 0x000fe80000000800 */
[----:B------:R-:W-:Y:S04]  /*64e0*/  STS [R5+0x138], RZ ;  /* 0x000138ff05007388 */ /* 0x000fe80000000800 */
        /* <DEDUP_REMOVED lines=8> */
[----:B------:R-:W-:Y:S04]  /*6570*/  STS [R5+0x184], R4 ;  /* 0x0001840405007388 */ /* 0x000fe80000000800 */
[----:B------:R-:W-:Y:S04]  /*6580*/  STS [R5+0x188], R6 ;  /* 0x0001880605007388 */ /* 0x000fe80000000800 */
[----:B------:R-:W-:Y:S04]  /*6590*/  STS [R5+0x18c], R8 ;  /* 0x00018c0805007388 */ /* 0x000fe80000000800 */
[----:B------:R-:W-:Y:S04]  /*65a0*/  STS [R5+0x190], R10 ;  /* 0x0001900a05007388 */ /* 0x000fe80000000800 */
[----:B------:R-:W-:Y:S04]  /*65b0*/  STS [R5+0x194], R14 ;  /* 0x0001940e05007388 */ /* 0x000fe80000000800 */
[----:B------:R-:W-:Y:S04]  /*65c0*/  STS [R5+0x198], R16 ;  /* 0x0001981005007388 */ /* 0x000fe80000000800 */
[----:B------:R-:W-:Y:S04]  /*65d0*/  STS [R5+0x19c], R18 ;  /* 0x00019c1205007388 */ /* 0x000fe80000000800 */
[----:B------:R1:W-:Y:S04]  /*65e0*/  STS [R5+0x1bc], R0 ;  /* 0x0001bc0005007388 */ /* 0x0003e80000000800 */
[----:B------:R-:W-:Y:S04]  /*65f0*/  STS [R5+0x120], RZ ;  /* 0x000120ff05007388 */ /* 0x000fe80000000800 */
[----:B------:R2:W-:Y:S01]  /*6600*/  STS.U8 [R5+0x120], R7 ;  /* 0x0001200705007388 */ /* 0x0005e20000000000 */
[----:B-1----:R-:W-:-:S03]  /*6610*/  MOV R0, 0x400 ;  /* 0x0000040000007802 */ /* 0x002fc60000000f00 */
[----:B------:R-:W-:Y:S01]  /*6620*/  STS [R5+0x324], R22 ;  /* 0x0003241605007388 */ /* 0x000fe20000000800 */
[----:B0-----:R-:W-:-:S03]  /*6630*/  LEA R0, R9, R0, 0x18 ;  /* 0x0000000009007211 */ /* 0x001fc600078ec0ff */
[----:B------:R0:W-:Y:S02]  /*6640*/  STS [R5+0x114], R22 ;  /* 0x0001141605007388 */ /* 0x0001e40000000800 */
[----:B--2---:R-:W-:Y:S02]  /*6650*/  IMAD R7, R3, 0x234, R0 ;  /* 0x0000023403077824 */ /* 0x004fe400078e0200 */
[----:B------:R-:W-:Y:S01]  /*6660*/  STS [R5+0x328], R26 ;  /* 0x0003281a05007388 */ /* 0x000fe20000000800 */
[----:B------:R-:W-:Y:S01]  /*6670*/  IMAD.U32 R0, RZ, RZ, UR4 ;  /* 0x00000004ff007e24 */ /* 0x000fe2000f8e00ff */
[----:B------:R-:W-:Y:S01]  /*6680*/  UMOV UR4, 0x1a4 ;  /* 0x000001a400047882 */ /* 0x000fe20000000000 */
[----:B------:R-:W-:Y:S01]  /*6690*/  VIADD R7, R7, 0x1ec ;  /* 0x000001ec07077836 */ /* 0x000fe20000000000 */
[----:B------:R1:W-:Y:S01]  /*66a0*/  STS [R5+0x118], R26 ;  /* 0x0001181a05007388 */ /* 0x0003e20000000800 */
[----:B0-----:R-:W-:Y:S02]  /*66b0*/  IMAD.MOV.U32 R22, RZ, RZ, RZ ;  /* 0x000000ffff167224 */ /* 0x001fe400078e00ff */
[----:B-1----:R-:W-:-:S07]  /*66c0*/  IMAD.MOV.U32 R26, RZ, RZ, 0x100 ;  /* 0x00000100ff1a7424 */ /* 0x002fce00078e00ff */
.L_x_34:
[----:B------:R-:W0:Y:S01]  /*66d0*/  LDS R19, [R7+-0x28] ;  /* 0xffffd80007137984 */ /* 0x000e220000000800 */
[--C-:B------:R-:W-:Y:S01]  /*66e0*/  SHF.R.U32.HI R17, RZ, 0xa, R22.reuse ;  /* 0x0000000aff117819 */ /* 0x100fe20000011616 */
[----:B------:R-:W-:Y:S01]  /*66f0*/  UIADD3 UR4, UPT, UPT, UR4, 0x10, URZ ;  /* 0x0000001004047890 */ /* 0x000fe2000fffe0ff */
[C-C-:B------:R-:W-:Y:S01]  /*6700*/  SHF.L.W.U32.HI R15, R22.reuse, 0xf, R22.reuse ;  /* 0x0000000f160f7819 */ /* 0x140fe20000010e16 */
[----:B------:R-:W-:Y:S01]  /*6710*/  LDS R13, [R7+-0x48] ;  /* 0xffffb800070d7984 */ /* 0x000fe20000000800 */
[----:B------:R-:W-:Y:S01]  /*6720*/  SHF.L.W.U32.HI R22, R22, 0xd, R22 ;  /* 0x0000000d16167819 */ /* 0x000fe20000010e16 */
[----:B------:R-:W-:Y:S02]  /*6730*/  UISETP.NE.AND UP0, UPT, UR4, 0x264, UPT ;  /* 0x000002640400788c */ /* 0x000fe4000bf05270 */
[----:B------:R-:W1:Y:S01]  /*6740*/  LDS R9, [R7+-0x44] ;  /* 0xffffbc0007097984 */ /* 0x000e620000000800 */
[----:B------:R-:W-:Y:S02]  /*6750*/  LOP3.LUT R15, R17, R15, R22, 0x96, !PT ;  /* 0x0000000f110f7212 */ /* 0x000fe400078e9616 */
[----:B------:R-:W-:Y:S01]  /*6760*/  SHF.L.W.U32.HI R17, R26, 0xf, R26 ;  /* 0x0000000f1a117819 */ /* 0x000fe20000010e1a */
[----:B------:R-:W2:Y:S04]  /*6770*/  LDS R20, [R7+-0x24] ;  /* 0xffffdc0007147984 */ /* 0x000ea80000000800 */
[----:B------:R-:W3:Y:S04]  /*6780*/  LDS R22, [R7+-0x20] ;  /* 0xffffe00007167984 */ /* 0x000ee80000000800 */
[----:B------:R-:W4:Y:S01]  /*6790*/  LDS R24, [R7+-0x40] ;  /* 0xffffc00007187984 */ /* 0x000f220000000800 */
[----:B0-----:R-:W-:-:S03]  /*67a0*/  IADD3 R15, PT, PT, R12, R15, R19 ;  /* 0x0000000f0c0f7210 */ /* 0x001fc60007ffe013 */
[----:B------:R-:W0:Y:S01]  /*67b0*/  LDS R12, [R7+-0x3c] ;  /* 0xffffc400070c7984 */ /* 0x000e220000000800 */
[--C-:B------:R-:W-:Y:S02]  /*67c0*/  SHF.R.U32.HI R19, RZ, 0xa, R26.reuse ;  /* 0x0000000aff137819 */ /* 0x100fe4000001161a */
[----:B------:R-:W-:Y:S02]  /*67d0*/  SHF.L.W.U32.HI R26, R26, 0xd, R26 ;  /* 0x0000000d1a1a7819 */ /* 0x000fe40000010e1a */
[----:B-1----:R-:W-:Y:S02]  /*67e0*/  SHF.L.W.U32.HI R28, R9, 0xe, R9 ;  /* 0x0000000e091c7819 */ /* 0x002fe40000010e09 */
[----:B------:R-:W-:Y:S02]  /*67f0*/  LOP3.LUT R21, R19, R17, R26, 0x96, !PT ;  /* 0x0000001113157212 */ /* 0x000fe400078e961a */
[C-C-:B------:R-:W-:Y:S02]  /*6800*/  SHF.L.W.U32.HI R17, R13.reuse, 0x19, R13.reuse ;  /* 0x000000190d117819 */ /* 0x140fe40000010e0d */
[----:B------:R-:W-:-:S02]  /*6810*/  SHF.L.W.U32.HI R26, R13, 0xe, R13 ;  /* 0x0000000e0d1a7819 */ /* 0x000fc40000010e0d */
[----:B------:R-:W-:Y:S02]  /*6820*/  SHF.R.U32.HI R19, RZ, 0x3, R13 ;  /* 0x00000003ff137819 */ /* 0x000fe4000001160d */
[----:B--2---:R-:W-:Y:S02]  /*6830*/  IADD3 R21, PT, PT, R13, R21, R20 ;  /* 0x000000150d157210 */ /* 0x004fe40007ffe014 */
[----:B------:R-:W-:Y:S02]  /*6840*/  LOP3.LUT R26, R19, R17, R26, 0x96, !PT ;  /* 0x00000011131a7212 */ /* 0x000fe400078e961a */
[--C-:B------:R-:W-:Y:S02]  /*6850*/  SHF.L.W.U32.HI R17, R9, 0x19, R9.reuse ;  /* 0x0000001909117819 */ /* 0x100fe40000010e09 */
[----:B------:R-:W-:Y:S01]  /*6860*/  SHF.R.U32.HI R19, RZ, 0x3, R9 ;  /* 0x00000003ff137819 */ /* 0x000fe20000011609 */
[----:B------:R-:W-:-:S03]  /*6870*/  IMAD.IADD R20, R26, 0x1, R15 ;  /* 0x000000011a147824 */ /* 0x000fc600078e020f */
[----:B------:R-:W-:Y:S02]  /*6880*/  LOP3.LUT R28, R19, R17, R28, 0x96, !PT ;  /* 0x00000011131c7212 */ /* 0x000fe400078e961c */
[C-C-:B------:R-:W-:Y:S01]  /*6890*/  SHF.L.W.U32.HI R13, R20.reuse, 0xf, R20.reuse ;  /* 0x0000000f140d7819 */ /* 0x140fe20000010e14 */
[----:B------:R-:W-:Y:S01]  /*68a0*/  STS [R7+-0xc], R20 ;  /* 0xfffff41407007388 */ /* 0x000fe20000000800 */
[--C-:B------:R-:W-:Y:S01]  /*68b0*/  SHF.L.W.U32.HI R26, R20, 0xd, R20.reuse ;  /* 0x0000000d141a7819 */ /* 0x100fe20000010e14 */
[----:B------:R-:W-:Y:S01]  /*68c0*/  IMAD.IADD R28, R28, 0x1, R21 ;  /* 0x000000011c1c7824 */ /* 0x000fe200078e0215 */
[----:B------:R-:W-:-:S04]  /*68d0*/  SHF.R.U32.HI R15, RZ, 0xa, R20 ;  /* 0x0000000aff0f7819 */ /* 0x000fc80000011614 */
[C-C-:B------:R-:W-:Y:S01]  /*68e0*/  SHF.L.W.U32.HI R17, R28.reuse, 0xf, R28.reuse ;  /* 0x0000000f1c117819 */ /* 0x140fe20000010e1c */
[----:B------:R-:W-:Y:S01]  /*68f0*/  STS [R7+-0x8], R28 ;  /* 0xfffff81c07007388 */ /* 0x000fe20000000800 */
[--C-:B------:R-:W-:Y:S02]  /*6900*/  SHF.L.W.U32.HI R19, R28, 0xd, R28.reuse ;  /* 0x0000000d1c137819 */ /* 0x100fe40000010e1c */
[----:B------:R-:W-:Y:S02]  /*6910*/  SHF.R.U32.HI R21, RZ, 0xa, R28 ;  /* 0x0000000aff157819 */ /* 0x000fe4000001161c */
[----:B------:R-:W-:Y:S02]  /*6920*/  LOP3.LUT R13, R15, R13, R26, 0x96, !PT ;  /* 0x0000000d0f0d7212 */ /* 0x000fe400078e961a */
[----:B------:R-:W-:Y:S02]  /*6930*/  LOP3.LUT R17, R21, R17, R19, 0x96, !PT ;  /* 0x0000001115117212 */ /* 0x000fe400078e9613 */
[----:B---3--:R-:W-:-:S02]  /*6940*/  IADD3 R15, PT, PT, R9, R13, R22 ;  /* 0x0000000d090f7210 */ /* 0x008fc40007ffe016 */
[C-C-:B----4-:R-:W-:Y:S02]  /*6950*/  SHF.L.W.U32.HI R9, R24.reuse, 0x19, R24.reuse ;  /* 0x0000001918097819 */ /* 0x150fe40000010e18 */
[--C-:B------:R-:W-:Y:S02]  /*6960*/  SHF.L.W.U32.HI R22, R24, 0xe, R24.reuse ;  /* 0x0000000e18167819 */ /* 0x100fe40000010e18 */
[----:B------:R-:W-:Y:S02]  /*6970*/  SHF.R.U32.HI R13, RZ, 0x3, R24 ;  /* 0x00000003ff0d7819 */ /* 0x000fe40000011618 */
[C-C-:B0-----:R-:W-:Y:S02]  /*6980*/  SHF.L.W.U32.HI R19, R12.reuse, 0x19, R12.reuse ;  /* 0x000000190c137819 */ /* 0x141fe40000010e0c */
[--C-:B------:R-:W-:Y:S02]  /*6990*/  SHF.L.W.U32.HI R26, R12, 0xe, R12.reuse ;  /* 0x0000000e0c1a7819 */ /* 0x100fe40000010e0c */
[----:B------:R-:W-:-:S02]  /*69a0*/  SHF.R.U32.HI R21, RZ, 0x3, R12 ;  /* 0x00000003ff157819 */ /* 0x000fc4000001160c */
        /* <DEDUP_REMOVED lines=10> */
[----:B------:R-:W-:Y:S01]  /*6a50*/  STS [R5+0x2a8], R6 ;  /* 0x0002a80605007388 */ /* 0x000fe20000000800 */
[----:B------:R-:W-:Y:S01]  /*6a60*/  IMAD.MOV.U32 R7, RZ, RZ, 0x6a09e667 ;  /* 0x6a09e667ff077424 */ /* 0x000fe200078e00ff */
[----:B------:R-:W-:Y:S01]  /*6a70*/  UMOV UR4, 0x1a0 ;  /* 0x000001a000047882 */ /* 0x000fe20000000000 */
[----:B------:R-:W-:Y:S01]  /*6a80*/  IMAD.MOV.U32 R20, RZ, RZ, -0x4498517b ;  /* 0xbb67ae85ff147424 */ /* 0x000fe200078e00ff */
[----:B------:R-:W-:Y:S01]  /*6a90*/  STS [R5+0x2ac], R8 ;  /* 0x0002ac0805007388 */ /* 0x000fe20000000800 */
[----:B------:R-:W-:Y:S02]  /*6aa0*/  IMAD.MOV.U32 R12, RZ, RZ, 0x3c6ef372 ;  /* 0x3c6ef372ff0c7424 */ /* 0x000fe400078e00ff */
[----:B------:R-:W-:Y:S01]  /*6ab0*/  IMAD.MOV.U32 R9, RZ, RZ, -0x5ab00ac6 ;  /* 0xa54ff53aff097424 */ /* 0x000fe200078e00ff */
[----:B------:R-:W-:Y:S01]  /*6ac0*/  STS [R5+0x2b4], R14 ;  /* 0x0002b40e05007388 */ /* 0x000fe20000000800 */
[----:B------:R-:W-:-:S03]  /*6ad0*/  IMAD.MOV.U32 R11, RZ, RZ, 0x1f83d9ab ;  /* 0x1f83d9abff0b7424 */ /* 0x000fc600078e00ff */
[----:B------:R-:W-:Y:S04]  /*6ae0*/  STS [R5+0x2b8], R16 ;  /* 0x0002b81005007388 */ /* 0x000fe80000000800 */
[----:B------:R-:W-:Y:S04]  /*6af0*/  STS [R5+0x2bc], R18 ;  /* 0x0002bc1205007388 */ /* 0x000fe80000000800 */
[----:B------:R0:W-:Y:S04]  /*6b00*/  STS [R5+0x2a0], R2 ;  /* 0x0002a00205007388 */ /* 0x0001e80000000800 */
[----:B------:R1:W-:Y:S04]  /*6b10*/  STS [R5+0x2a4], R4 ;  /* 0x0002a40405007388 */ /* 0x0003e80000000800 */
[----:B------:R2:W-:Y:S01]  /*6b20*/  STS [R5+0x2b0], R10 ;  /* 0x0002b00a05007388 */ /* 0x0005e20000000800 */
[----:B0-----:R-:W-:-:S02]  /*6b30*/  IMAD.MOV.U32 R2, RZ, RZ, -0x64fa9774 ;  /* 0x9b05688cff027424 */ /* 0x001fc400078e00ff */
[----:B-1----:R-:W-:Y:S02]  /*6b40*/  IMAD.MOV.U32 R4, RZ, RZ, 0x510e527f ;  /* 0x510e527fff047424 */ /* 0x002fe400078e00ff */
[----:B--2---:R-:W-:-:S07]  /*6b50*/  IMAD.MOV.U32 R10, RZ, RZ, 0x5be0cd19 ;  /* 0x5be0cd19ff0a7424 */ /* 0x004fce00078e00ff */
.L_x_35:
[----:B------:R-:W-:Y:S01]  /*6b60*/  IMAD R15, R3, 0x234, R0 ;  /* 0x00000234030f7824 */ /* 0x000fe200078e0200 */
[----:B0-----:R-:W0:Y:S01]  /*6b70*/  LDS R14, [R0] ;  /* 0x00000000000e7984 */ /* 0x001e220000000800 */
[C-C-:B------:R-:W-:Y:S01]  /*6b80*/  SHF.L.W.U32.HI R6, R4.reuse, 0x1a, R4.reuse ;  /* 0x0000001a04067819 */ /* 0x140fe20000010e04 */
[----:B------:R-:W-:Y:S01]  /*6b90*/  UIADD3 UR4, UPT, UPT, UR4, 0x8, URZ ;  /* 0x0000000804047890 */ /* 0x000fe2000fffe0ff */
[C-C-:B------:R-:W-:Y:S01]  /*6ba0*/  SHF.L.W.U32.HI R13, R4.reuse, 0x15, R4.reuse ;  /* 0x00000015040d7819 */ /* 0x140fe20000010e04 */
[----:B------:R-:W1:Y:S01]  /*6bb0*/  LDS R17, [R15+0x1a0] ;  /* 0x0001a0000f117984 */ /* 0x000e620000000800 */
[----:B------:R-:W-:Y:S01]  /*6bc0*/  SHF.L.W.U32.HI R8, R4, 0x7, R4 ;  /* 0x0000000704087819 */ /* 0x000fe20000010e04 */
[----:B------:R-:W-:Y:S01]  /*6bd0*/  UISETP.NE.AND UP0, UPT, UR4, 0x2a0, UPT ;  /* 0x000002a00400788c */ /* 0x000fe2000bf05270 */
[----:B------:R-:W-:Y:S01]  /*6be0*/  SHF.L.W.U32.HI R19, R7, 0x13, R7 ;  /* 0x0000001307137819 */ /* 0x000fe20000010e07 */
[----:B------:R-:W-:Y:S01]  /*6bf0*/  STS [R5+0x2bc], R11 ;  /* 0x0002bc0b05007388 */ /* 0x000fe20000000800 */
[----:B------:R-:W-:-:S02]  /*6c00*/  LOP3.LUT R13, R8, R6, R13, 0x96, !PT ;  /* 0x00000006080d7212 */ /* 0x000fc400078e960d */
[C-C-:B------:R-:W-:Y:S01]  /*6c10*/  SHF.L.W.U32.HI R8, R7.reuse, 0x1e, R7.reuse ;  /* 0x0000001e07087819 */ /* 0x140fe20000010e07 */
[----:B------:R-:W-:Y:S01]  /*6c20*/  STS [R5+0x2b8], R2 ;  /* 0x0002b80205007388 */ /* 0x000fe20000000800 */
[----:B------:R-:W-:Y:S02]  /*6c30*/  SHF.L.W.U32.HI R16, R7, 0xa, R7 ;  /* 0x0000000a07107819 */ /* 0x000fe40000010e07 */
[----:B------:R-:W-:Y:S01]  /*6c40*/  LOP3.LUT R6, R2, R4, R11, 0xe2, !PT ;  /* 0x0000000402067212 */ /* 0x000fe200078ee20b */
[----:B------:R-:W-:Y:S01]  /*6c50*/  STS [R5+0x2b4], R4 ;  /* 0x0002b40405007388 */ /* 0x000fe20000000800 */
[----:B------:R-:W-:Y:S02]  /*6c60*/  LOP3.LUT R19, R16, R8, R19, 0x96, !PT ;  /* 0x0000000810137212 */ /* 0x000fe400078e9613 */
[----:B------:R-:W-:Y:S01]  /*6c70*/  LOP3.LUT R8, R20, R12, R7, 0xe8, !PT ;  /* 0x0000000c14087212 */ /* 0x000fe200078ee807 */
[----:B------:R-:W-:Y:S04]  /*6c80*/  STS [R5+0x2ac], R12 ;  /* 0x0002ac0c05007388 */ /* 0x000fe80000000800 */
[----:B------:R-:W-:Y:S04]  /*6c90*/  STS [R5+0x2a8], R20 ;  /* 0x0002a81405007388 */ /* 0x000fe80000000800 */
[----:B------:R-:W-:Y:S01]  /*6ca0*/  STS [R5+0x2a4], R7 ;  /* 0x0002a40705007388 */ /* 0x000fe20000000800 */
[----:B0-----:R-:W-:-:S04]  /*6cb0*/  IADD3 R10, PT, PT, R14, R13, R10 ;  /* 0x0000000d0e0a7210 */ /* 0x001fc80007ffe00a */
[----:B-1----:R-:W-:-:S04]  /*6cc0*/  IADD3 R10, PT, PT, R17, R10, R6 ;  /* 0x0000000a110a7210 */ /* 0x002fc80007ffe006 */
[----:B------:R-:W-:Y:S01]  /*6cd0*/  IADD3 R6, PT, PT, R8, R19, R10 ;  /* 0x0000001308067210 */ /* 0x000fe20007ffe00a */
[----:B------:R-:W-:-:S03]  /*6ce0*/  IMAD.IADD R8, R10, 0x1, R9 ;  /* 0x000000010a087824 */ /* 0x000fc600078e0209 */
[----:B------:R-:W-:Y:S01]  /*6cf0*/  SHF.L.W.U32.HI R18, R6, 0x13, R6 ;  /* 0x0000001306127819 */ /* 0x000fe20000010e06 */
[----:B------:R-:W-:Y:S01]  /*6d00*/  STS [R5+0x2a0], R6 ;  /* 0x0002a00605007388 */ /* 0x000fe20000000800 */
[C-C-:B------:R-:W-:Y:S02]  /*6d10*/  SHF.L.W.U32.HI R9, R8.reuse, 0x1a, R8.reuse ;  /* 0x0000001a08097819 */ /* 0x140fe40000010e08 */
[C-C-:B------:R-:W-:Y:S01]  /*6d20*/  SHF.L.W.U32.HI R10, R8.reuse, 0x15, R8.reuse ;  /* 0x00000015080a7819 */ /* 0x140fe20000010e08 */
[----:B------:R-:W-:Y:S01]  /*6d30*/  STS [R5+0x2b0], R8 ;  /* 0x0002b00805007388 */ /* 0x000fe20000000800 */
[----:B------:R-:W-:Y:S02]  /*6d40*/  SHF.L.W.U32.HI R13, R8, 0x7, R8 ;  /* 0x00000007080d7819 */ /* 0x000fe40000010e08 */
[----:B------:R-:W-:Y:S01]  /*6d50*/  SHF.L.W.U32.HI R17, R6, 0xa, R6 ;  /* 0x0000000a06117819 */ /* 0x000fe20000010e06 */
[----:B------:R0:W1:Y:S01]  /*6d60*/  LDS R14, [R0+0x4] ;  /* 0x00000400000e7984 */ /* 0x0000620000000800 */
[----:B------:R-:W-:-:S02]  /*6d70*/  LOP3.LUT R10, R13, R9, R10, 0x96, !PT ;  /* 0x000000090d0a7212 */ /* 0x000fc400078e960a */
[----:B------:R-:W-:Y:S01]  /*6d80*/  LOP3.LUT R9, R4, R8, R2, 0xe2, !PT ;  /* 0x0000000804097212 */ /* 0x000fe200078ee202 */
[----:B------:R-:W2:Y:S01]  /*6d90*/  LDS R16, [R15+0x1a4] ;  /* 0x0001a4000f107984 */ /* 0x000ea20000000800 */
[----:B------:R-:W-:-:S03]  /*6da0*/  SHF.L.W.U32.HI R13, R6, 0x1e, R6 ;  /* 0x0000001e060d7819 */ /* 0x000fc60000010e06 */
[----:B------:R3:W-:Y:S01]  /*6db0*/  STS [R5+0x2b8], R4 ;  /* 0x0002b80405007388 */ /* 0x0007e20000000800 */
[----:B------:R-:W-:Y:S01]  /*6dc0*/  LOP3.LUT R18, R17, R13, R18, 0x96, !PT ;  /* 0x0000000d11127212 */ /* 0x000fe200078e9612 */
[----:B0-----:R-:W-:Y:S02]  /*6dd0*/  VIADD R0, R0, 0x8 ;  /* 0x0000000800007836 */ /* 0x001fe40000000000 */
[----:B------:R0:W-:Y:S04]  /*6de0*/  STS [R5+0x2a8], R7 ;  /* 0x0002a80705007388 */ /* 0x0001e80000000800 */
[----:B------:R-:W-:Y:S04]  /*6df0*/  STS [R5+0x2b4], R8 ;  /* 0x0002b40805007388 */ /* 0x000fe80000000800 */
[----:B------:R-:W-:Y:S04]  /*6e00*/  STS [R5+0x2a4], R6 ;  /* 0x0002a40605007388 */ /* 0x000fe80000000800 */
[----:B------:R-:W-:Y:S04]  /*6e10*/  STS [R5+0x2bc], R2 ;  /* 0x0002bc0205007388 */ /* 0x000fe80000000800 */
[----:B------:R4:W-:Y:S01]  /*6e20*/  STS [R5+0x2ac], R20 ;  /* 0x0002ac1405007388 */ /* 0x0009e20000000800 */
[----:B-1----:R-:W-:Y:S01]  /*6e30*/  IADD3 R10, PT, PT, R14, R10, R11 ;  /* 0x0000000a0e0a7210 */ /* 0x002fe20007ffe00b */
[----:B------:R-:W-:-:S03]  /*6e40*/  IMAD.MOV.U32 R11, RZ, RZ, R4 ;  /* 0x000000ffff0b7224 */ /* 0x000fc600078e0004 */
[----:B--2---:R-:W-:Y:S01]  /*6e50*/  IADD3 R9, PT, PT, R16, R10, R9 ;  /* 0x0000000a10097210 */ /* 0x004fe20007ffe009 */
[----:B------:R-:W-:Y:S01]  /*6e60*/  IMAD.MOV.U32 R16, RZ, RZ, R7 ;  /* 0x000000ffff107224 */ /* 0x000fe200078e0007 */
[----:B------:R-:W-:-:S03]  /*6e70*/  LOP3.LUT R10, R7, R20, R6, 0xe8, !PT ;  /* 0x00000014070a7212 */ /* 0x000fc600078ee806 */
[----:B---3--:R-:W-:Y:S01]  /*6e80*/  IMAD.IADD R4, R9, 0x1, R12 ;  /* 0x0000000109047824 */ /* 0x008fe200078e020c */
[----:B0-----:R-:W-:Y:S01]  /*6e90*/  IADD3 R7, PT, PT, R10, R18, R9 ;  /* 0x000000120a077210 */ /* 0x001fe20007ffe009 */
[----:B------:R-:W-:Y:S02]  /*6ea0*/  IMAD.MOV.U32 R10, RZ, RZ, R2 ;  /* 0x000000ffff0a7224 */ /* 0x000fe400078e0002 */
[----:B------:R-:W-:Y:S01]  /*6eb0*/  IMAD.MOV.U32 R9, RZ, RZ, R20 ;  /* 0x000000ffff097224 */ /* 0x000fe200078e0014 */
[----:B------:R0:W-:Y:S01]  /*6ec0*/  STS [R5+0x2b0], R4 ;  /* 0x0002b00405007388 */ /* 0x0001e20000000800 */
[----:B----4-:R-:W-:Y:S02]  /*6ed0*/  IMAD.MOV.U32 R20, RZ, RZ, R6 ;  /* 0x000000ffff147224 */ /* 0x010fe400078e0006 */
[----:B------:R-:W-:Y:S01]  /*6ee0*/  IMAD.MOV.U32 R2, RZ, RZ, R8 ;  /* 0x000000ffff027224 */ /* 0x000fe200078e0008 */
[----:B------:R0:W-:Y:S01]  /*6ef0*/  STS [R5+0x2a0], R7 ;  /* 0x0002a00705007388 */ /* 0x0001e20000000800 */
[----:B------:R-:W-:Y:S01]  /*6f00*/  IMAD.MOV.U32 R12, RZ, RZ, R16 ;  /* 0x000000ffff0c7224 */ /* 0x000fe200078e0010 */
[----:B------:R-:W-:Y:S06]  /*6f10*/  BRA.U UP0, `(.L_x_35) ;  /* 0xfffffffd00107547 */ /* 0x000fec000b83ffff */
[----:B------:R-:W-:Y:S01]  /*6f20*/  VIADD R12, R7, 0x6a09e667 ;  /* 0x6a09e667070c7836 */ /* 0x000fe20000000000 */
[----:B------:R-:W1:Y:S01]  /*6f30*/  LDCU UR5, c[0x0][0x398] ;  /* 0x00007300ff0577ac */ /* 0x000e620008000800 */
[----:B------:R-:W-:Y:S02]  /*6f40*/  VIADD R14, R20, 0xbb67ae85 ;  /* 0xbb67ae85140e7836 */ /* 0x000fe40000000000 */
[----:B------:R-:W-:Y:S01]  /*6f50*/  VIADD R16, R16, 0x3c6ef372 ;  /* 0x3c6ef37210107836 */ /* 0x000fe20000000000 */
[--C-:B------:R-:W-:Y:S01]  /*6f60*/  SHF.R.U32.HI R0, RZ, 0x10, R12.reuse ;  /* 0x00000010ff007819 */ /* 0x100fe2000001160c */
[----:B------:R-:W-:Y:S01]  /*6f70*/  VIADD R18, R9, 0xa54ff53a ;  /* 0xa54ff53a09127836 */ /* 0x000fe20000000000 */
[--C-:B0-----:R-:W-:Y:S01]  /*6f80*/  SHF.R.U32.HI R7, RZ, 0x18, R12.reuse ;  /* 0x00000018ff077819 */ /* 0x101fe2000001160c */
[----:B------:R0:W-:Y:S01]  /*6f90*/  STS [R5+0x180], R12 ;  /* 0x0001800c05007388 */ /* 0x0001e20000000800 */
[----:B------:R-:W-:Y:S01]  /*6fa0*/  SHF.R.U32.HI R3, RZ, 0x8, R12 ;  /* 0x00000008ff037819 */ /* 0x000fe2000001160c */
[----:B------:R-:W-:Y:S01]  /*6fb0*/  VIADD R20, R4, 0x510e527f ;  /* 0x510e527f04147836 */ /* 0x000fe20000000000 */
[----:B------:R-:W-:Y:S01]  /*6fc0*/  PRMT R0, R7, 0x3340, R0 ;  /* 0x0000334007007816 */ /* 0x000fe20000000000 */
[----:B------:R2:W-:Y:S01]  /*6fd0*/  STS [R5+0x184], R14 ;  /* 0x0001840e05007388 */ /* 0x0005e20000000800 */
[--C-:B------:R-:W-:Y:S01]  /*6fe0*/  SHF.R.U32.HI R6, RZ, 0x10, R14.reuse ;  /* 0x00000010ff067819 */ /* 0x100fe2000001160e */
[----:B------:R-:W-:Y:S01]  /*6ff0*/  VIADD R10, R10, 0x5be0cd19 ;  /* 0x5be0cd190a0a7836 */ /* 0x000fe20000000000 */
[----:B------:R-:W-:Y:S01]  /*7000*/  SHF.R.U32.HI R7, RZ, 0x18, R14 ;  /* 0x00000018ff077819 */ /* 0x000fe2000001160e */
[----:B------:R3:W-:Y:S01]  /*7010*/  STS [R5+0x188], R16 ;  /* 0x0001881005007388 */ /* 0x0007e20000000800 */
[----:B------:R-:W-:-:S02]  /*7020*/  SHF.R.U32.HI R8, RZ, 0x10, R16 ;  /* 0x00000010ff087819 */ /* 0x000fc40000011610 */
[----:B------:R-:W-:Y:S01]  /*7030*/  SHF.R.U32.HI R13, RZ, 0x18, R16 ;  /* 0x00000018ff0d7819 */ /* 0x000fe20000011610 */
[----:B------:R4:W-:Y:S01]  /*7040*/  STS [R5+0x18c], R18 ;  /* 0x00018c1205007388 */ /* 0x0009e20000000800 */
[----:B------:R-:W-:Y:S01]  /*7050*/  PRMT R3, R3, 0x3340, R12 ;  /* 0x0000334003037816 */ /* 0x000fe2000000000c */
[----:B-1----:R-:W-:Y:S01]  /*7060*/  USHF.R.S32.HI UR5, URZ, 0x3, UR5 ;  /* 0x00000003ff057899 */ /* 0x002fe20008011405 */
[----:B------:R-:W-:Y:S01]  /*7070*/  PRMT R6, R7, 0x3340, R6 ;  /* 0x0000334007067816 */ /* 0x000fe20000000006 */
[----:B------:R1:W-:Y:S01]  /*7080*/  STS [R5+0x190], R20 ;  /* 0x0001901405007388 */ /* 0x0003e20000000800 */
[----:B------:R-:W-:Y:S01]  /*7090*/  PRMT R8, R13, 0x3340, R8 ;  /* 0x000033400d087816 */ /* 0x000fe20000000008 */
[----:B------:R-:W-:Y:S01]  /*70a0*/  UISETP.GE.AND UP0, UPT, UR5, 0x1, UPT ;  /* 0x000000010500788c */ /* 0x000fe2000bf06270 */
[----:B------:R-:W-:Y:S01]  /*70b0*/  SHF.R.U32.HI R7, RZ, 0x8, R14 ;  /* 0x00000008ff077819 */ /* 0x000fe2000001160e */
[----:B------:R1:W-:Y:S01]  /*70c0*/  STS [R5+0x19c], R10 ;  /* 0x00019c0a05007388 */ /* 0x0003e20000000800 */
[----:B0-----:R-:W-:-:S02]  /*70d0*/  SHF.R.U32.HI R12, RZ, 0x10, R18 ;  /* 0x00000010ff0c7819 */ /* 0x001fc40000011612 */
[----:B------:R-:W-:Y:S02]  /*70e0*/  SHF.R.U32.HI R13, RZ, 0x18, R18 ;  /* 0x00000018ff0d7819 */ /* 0x000fe40000011612 */
[----:B------:R-:W-:Y:S01]  /*70f0*/  PRMT R7, R7, 0x3340, R14 ;  /* 0x0000334007077816 */ /* 0x000fe2000000000e */
[----:B--2---:R-:W-:Y:S01]  /*7100*/  VIADD R14, R2, 0x9b05688c ;  /* 0x9b05688c020e7836 */ /* 0x004fe20000000000 */
[----:B------:R-:W-:Y:S02]  /*7110*/  PRMT R4, R13, 0x3340, R12 ;  /* 0x000033400d047816 */ /* 0x000fe4000000000c */
[----:B------:R-:W-:Y:S02]  /*7120*/  SHF.R.U32.HI R9, RZ, 0x8, R16 ;  /* 0x00000008ff097819 */ /* 0x000fe40000011610 */
[--C-:B------:R-:W-:Y:S01]  /*7130*/  SHF.R.U32.HI R12, RZ, 0x10, R20.reuse ;  /* 0x00000010ff0c7819 */ /* 0x100fe20000011614 */
[----:B------:R0:W-:Y:S01]  /*7140*/  STS [R5+0x194], R14 ;  /* 0x0001940e05007388 */ /* 0x0001e20000000800 */
[----:B------:R-:W-:-:S02]  /*7150*/  SHF.R.U32.HI R15, RZ, 0x18, R20 ;  /* 0x00000018ff0f7819 */ /* 0x000fc40000011614 */
[----:B------:R-:W-:Y:S01]  /*7160*/  PRMT R9, R9, 0x3340, R16 ;  /* 0x0000334009097816 */ /* 0x000fe20000000010 */
[----:B---3--:R-:W-:Y:S01]  /*7170*/  VIADD R16, R11, 0x1f83d9ab ;  /* 0x1f83d9ab0b107836 */ /* 0x008fe20000000000 */
[----:B------:R-:W-:Y:S02]  /*7180*/  PRMT R2, R15, 0x3340, R12 ;  /* 0x000033400f027816 */ /* 0x000fe4000000000c */
[----:B------:R-:W-:Y:S02]  /*7190*/  SHF.R.U32.HI R13, RZ, 0x8, R18 ;  /* 0x00000008ff0d7819 */ /* 0x000fe40000011612 */
[--C-:B------:R-:W-:Y:S01]  /*71a0*/  SHF.R.U32.HI R12, RZ, 0x10, R14.reuse ;  /* 0x00000010ff0c7819 */ /* 0x100fe2000001160e */
[----:B------:R0:W-:Y:S01]  /*71b0*/  STS [R5+0x198], R16 ;  /* 0x0001981005007388 */ /* 0x0001e20000000800 */
[----:B------:R-:W-:Y:S02]  /*71c0*/  SHF.R.U32.HI R17, RZ, 0x18, R14 ;  /* 0x00000018ff117819 */ /* 0x000fe4000001160e */
[----:B------:R-:W-:-:S02]  /*71d0*/  PRMT R13, R13, 0x3340, R18 ;  /* 0x000033400d0d7816 */ /* 0x000fc40000000012 */
[----:B------:R-:W-:Y:S02]  /*71e0*/  PRMT R12, R17, 0x3340, R12 ;  /* 0x00003340110c7816 */ /* 0x000fe4000000000c */
[----:B------:R-:W-:Y:S02]  /*71f0*/  SHF.R.U32.HI R15, RZ, 0x8, R20 ;  /* 0x00000008ff0f7819 */ /* 0x000fe40000011614 */
[--C-:B------:R-:W-:Y:S02]  /*7200*/  SHF.R.U32.HI R17, RZ, 0x10, R16.reuse ;  /* 0x00000010ff117819 */ /* 0x100fe40000011610 */
[----:B----4-:R-:W-:Y:S02]  /*7210*/  SHF.R.U32.HI R18, RZ, 0x18, R16 ;  /* 0x00000018ff127819 */ /* 0x010fe40000011610 */
[----:B------:R-:W-:Y:S02]  /*7220*/  PRMT R11, R15, 0x3340, R20 ;  /* 0x000033400f0b7816 */ /* 0x000fe40000000014 */
[----:B------:R-:W-:-:S02]  /*7230*/  PRMT R18, R18, 0x3340, R17 ;  /* 0x0000334012127816 */ /* 0x000fc40000000011 */
[----:B------:R-:W-:Y:S02]  /*7240*/  SHF.R.U32.HI R15, RZ, 0x8, R14 ;  /* 0x00000008ff0f7819 */ /* 0x000fe4000001160e */
[----:B------:R-:W-:Y:S02]  /*7250*/  SHF.R.U32.HI R17, RZ, 0x8, R16 ;  /* 0x00000008ff117819 */ /* 0x000fe40000011610 */
[--C-:B-1----:R-:W-:Y:S02]  /*7260*/  SHF.R.U32.HI R20, RZ, 0x10, R10.reuse ;  /* 0x00000010ff147819 */ /* 0x102fe4000001160a */
[--C-:B------:R-:W-:Y:S02]  /*7270*/  SHF.R.U32.HI R21, RZ, 0x18, R10.reuse ;  /* 0x00000018ff157819 */ /* 0x100fe4000001160a */
[----:B------:R-:W-:Y:S02]  /*7280*/  SHF.R.U32.HI R19, RZ, 0x8, R10 ;  /* 0x00000008ff137819 */ /* 0x000fe4000001160a */
[----:B------:R-:W-:-:S02]  /*7290*/  PRMT R15, R15, 0x3340, R14 ;  /* 0x000033400f0f7816 */ /* 0x000fc4000000000e */
[----:B------:R-:W-:Y:S02]  /*72a0*/  PRMT R17, R17, 0x3340, R16 ;  /* 0x0000334011117816 */ /* 0x000fe40000000010 */
[----:B------:R-:W-:Y:S02]  /*72b0*/  PRMT R20, R21, 0x3340, R20 ;  /* 0x0000334015147816 */ /* 0x000fe40000000014 */
[----:B------:R-:W-:Y:S02]  /*72c0*/  PRMT R19, R19, 0x3340, R10 ;  /* 0x0000334013137816 */ /* 0x000fe4000000000a */
[----:B------:R-:W-:Y:S02]  /*72d0*/  PRMT R0, R0, 0x5410, R3 ;  /* 0x0000541000007816 */ /* 0x000fe40000000003 */
[----:B------:R-:W-:Y:S02]  /*72e0*/  PRMT R6, R6, 0x5410, R7 ;  /* 0x0000541006067816 */ /* 0x000fe40000000007 */
[----:B------:R-:W-:Y:S01]  /*72f0*/  PRMT R8, R8, 0x5410, R9 ;  /* 0x0000541008087816 */ /* 0x000fe20000000009 */
[----:B------:R0:W-:Y:S01]  /*7300*/  STS [R5+0x2c0], R0 ;  /* 0x0002c00005007388 */ /* 0x0001e20000000800 */
[----:B------:R-:W-:-:S02]  /*7310*/  PRMT R4, R4, 0x5410, R13 ;  /* 0x0000541004047816 */ /* 0x000fc4000000000d */
[----:B------:R-:W-:Y:S01]  /*7320*/  PRMT R2, R2, 0x5410, R11 ;  /* 0x0000541002027816 */ /* 0x000fe2000000000b */
[----:B------:R0:W-:Y:S01]  /*7330*/  STS [R5+0x2c4], R6 ;  /* 0x0002c40605007388 */ /* 0x0001e20000000800 */
[----:B------:R-:W-:Y:S02]  /*7340*/  PRMT R12, R12, 0x5410, R15 ;  /* 0x000054100c0c7816 */ /* 0x000fe4000000000f */
[----:B------:R-:W-:Y:S01]  /*7350*/  PRMT R18, R18, 0x5410, R17 ;  /* 0x0000541012127816 */ /* 0x000fe20000000011 */
[----:B------:R0:W-:Y:S01]  /*7360*/  STS [R5+0x2c8], R8 ;  /* 0x0002c80805007388 */ /* 0x0001e20000000800 */
[----:B------:R-:W-:-:S03]  /*7370*/  PRMT R20, R20, 0x5410, R19 ;  /* 0x0000541014147816 */ /* 0x000fc60000000013 */
[----:B------:R0:W-:Y:S04]  /*7380*/  STS [R5+0x2cc], R4 ;  /* 0x0002cc0405007388 */ /* 0x0001e80000000800 */
[----:B------:R0:W-:Y:S04]  /*7390*/  STS [R5+0x2d0], R2 ;  /* 0x0002d00205007388 */ /* 0x0001e80000000800 */
[----:B------:R0:W-:Y:S04]  /*73a0*/  STS [R5+0x2d4], R12 ;  /* 0x0002d40c05007388 */ /* 0x0001e80000000800 */
[----:B------:R0:W-:Y:S04]  /*73b0*/  STS [R5+0x2d8], R18 ;  /* 0x0002d81205007388 */ /* 0x0001e80000000800 */
[----:B------:R0:W-:Y:S01]  /*73c0*/  STS [R5+0x2dc], R20 ;  /* 0x0002dc1405007388 */ /* 0x0001e20000000800 */
[----:B------:R-:W-:Y:S05]  /*73d0*/  BRA.U !UP0, `(.L_x_36) ;  /* 0x00000001081c7547 */ /* 0x000fea000b800000 */
[----:B------:R-:W-:-:S05]  /*73e0*/  UMOV UR4, URZ ;  /* 0x000000ff00047c82 */ /* 0x000fca0008000000 */
.L_x_37:
[----:B0-----:R-:W0:Y:S01]  /*73f0*/  LDS.U8 R0, [R5+UR4+0x2c0] ;  /* 0x0002c00405007984 */ /* 0x001e220008000000 */
[----:B------:R-:W-:Y:S01]  /*7400*/  UIADD3 UR4, UPT, UPT, UR4, 0x1, URZ ;  /* 0x0000000104047890 */ /* 0x000fe2000fffe0ff */
[----:B0-----:R-:W-:-:S13]  /*7410*/  ISETP.NE.AND P0, PT, R0, RZ, PT ;  /* 0x000000ff0000720c */ /* 0x001fda0003f05270 */
[----:B------:R-:W-:Y:S05]  /*7420*/  @P0 EXIT ;  /* 0x000000000000094d */ /* 0x000fea0003800000 */
[----:B------:R-:W-:-:S09]  /*7430*/  UISETP.NE.AND UP0, UPT, UR4, UR5, UPT ;  /* 0x000000050400728c */ /* 0x000fd2000bf05270 */
[----:B------:R-:W-:Y:S05]  /*7440*/  BRA.U UP0, `(.L_x_37) ;  /* 0xfffffffd00e87547 */ /* 0x000fea000b83ffff */
.L_x_36:
[----:B0-----:R-:W0:Y:S01]  /*7450*/  LDS.U8 R5, [R5+UR5+0x2c0] ;  /* 0x0002c00505057984 */ /* 0x001e220008000000 */
[----:B------:R-:W1:Y:S01]  /*7460*/  LDCU UR6, c[0x0][0x398] ;  /* 0x00007300ff0677ac */ /* 0x000e620008000800 */
[----:B------:R-:W-:Y:S01]  /*7470*/  UMOV UR7, 0xff ;  /* 0x000000ff00077882 */ /* 0x000fe20000000000 */
[----:B-1----:R-:W-:-:S04]  /*7480*/  ULOP3.LUT UR6, UR6, 0x7, URZ, 0xc0, !UPT ;  /* 0x0000000706067892 */ /* 0x002fc8000f8ec0ff */
[----:B------:R-:W-:-:S06]  /*7490*/  USHF.R.U32.HI UR6, URZ, UR6, UR7 ;  /* 0x00000006ff067299 */ /* 0x000fcc0008011607 */
[----:B0-----:R-:W-:-:S13]  /*74a0*/  ISETP.LE.U32.AND P0, PT, R5, UR6, PT ;  /* 0x0000000605007c0c */ /* 0x001fda000bf03070 */
[----:B------:R-:W-:Y:S05]  /*74b0*/  @!P0 EXIT ;  /* 0x000000000000894d */ /* 0x000fea0003800000 */
[----:B------:R-:W0:Y:S01]  /*74c0*/  S2R R5, SR_TID.X ;  /* 0x0000000000057919 */ /* 0x000e220000002100 */
[----:B------:R-:W0:Y:S01]  /*74d0*/  LDC R0, c[0x0][0x360] ;  /* 0x0000d800ff007b82 */ /* 0x000e220000000800 */
[----:B------:R-:W1:Y:S07]  /*74e0*/  LDCU UR4, c[0x0][0x394] ;  /* 0x00007280ff0477ac */ /* 0x000e6e0008000800 */
[----:B------:R-:W2:Y:S01]  /*74f0*/  LDC.64 R2, c[0x0][0x3a0] ;  /* 0x0000e800ff027b82 */ /* 0x000ea20000000a00 */
[----:B0-----:R-:W-:-:S04]  /*7500*/  IMAD R0, R0, UR12, R5 ;  /* 0x0000000c00007c24 */ /* 0x001fc8000f8e0205 */
[----:B-1----:R-:W-:-:S05]  /*7510*/  VIADD R5, R0, UR4 ;  /* 0x0000000400057c36 */ /* 0x002fca0008000000 */
[----:B--2---:R-:W-:Y:S01]  /*7520*/  STG.E desc[UR8][R2.64], R5 ;  /* 0x0000000502007986 */ /* 0x004fe2000c101908 */
[----:B------:R-:W-:Y:S05]  /*7530*/  EXIT ;  /* 0x000000000000794d */ /* 0x000fea0003800000 */
.L_x_38:
[----:B------:R-:W-:-:S00]  /*7540*/  BRA `(.L_x_38) ;  /* 0xfffffffc00fc7947 */ /* 0x000fc0000383ffff */
[----:B------:R-:W-:-:S00]  /*7550*/  NOP ;  /* 0x0000000000007918 */ /* 0x000fc00000000000 */
        /* <DEDUP_REMOVED lines=10> */
.L_x_39:


//--------------------- .nv.shared.Gpu_hash       --------------------------
	.section	.nv.shared.Gpu_hash,"aw",@nobits
	.sectionflags	@""
	.align	4
.nv.shared.Gpu_hash:
	.zero		50176


//--------------------- .nv.shared.reserved.0     --------------------------
	.section	.nv.shared.reserved.0,"aw",@nobits
	.weak		__nv_reservedSMEM_offset_0_alias
	.size		__nv_reservedSMEM_offset_0_alias, 0, 64
	.other		__nv_reservedSMEM_offset_0_alias,@"STO_CUDA_RESERVED_SHARED STV_DEFAULT"
__nv_reservedSMEM_offset_0_alias:
	.zero		0
	.zero		64


//--------------------- .nv.constant0.Gpu_hash    --------------------------
	.section	.nv.constant0.Gpu_hash,"a",@progbits
	.sectionflags	@""
	.align	4
.nv.constant0.Gpu_hash:
	.zero		936


//--------------------- SYMBOLS --------------------------

	.type		.nv.reservedSmem.offset0,@object
	.size		.nv.reservedSmem.offset0,0x4
	.type		.nv.reservedSmem.cap,@object
	.size		.nv.reservedSmem.cap,0x4
